//
// Generated by NVIDIA NVVM Compiler
//
// Compiler Build ID: CL-36424714
// Cuda compilation tools, release 13.0, V13.0.88
// Based on NVVM 20.0.0
//

.version 9.0
.target sm_100
.address_size 64

	// .globl	_Z16initCurandStatesP17curandStateXORWOWm
.extern .func  (.param .b32 func_retval0) vprintf
(
	.param .b64 vprintf_param_0,
	.param .b64 vprintf_param_1
)
;
.global .align 4 .b8 precalc_xorwow_matrix[102400];
.global .align 4 .b8 precalc_xorwow_offset_matrix[102400];
.global .align 4 .b8 mrg32k3aM1[2304];
.global .align 4 .b8 mrg32k3aM2[2304];
.global .align 4 .b8 mrg32k3aM1SubSeq[2016];
.global .align 4 .b8 mrg32k3aM2SubSeq[2016];
.global .align 4 .b8 mrg32k3aM1Seq[2304];
.global .align 4 .b8 mrg32k3aM2Seq[2304];
.const .align 8 .b8 __cr_lgamma_table[72];
.global .align 1 .b8 $str[65] = {83, 116, 101, 112, 32, 37, 100, 58, 32, 114, 97, 110, 100, 111, 109, 95, 110, 111, 114, 109, 97, 108, 95, 118, 97, 114, 105, 97, 98, 108, 101, 32, 61, 32, 37, 102, 44, 32, 115, 105, 109, 117, 108, 97, 116, 101, 100, 95, 112, 114, 105, 99, 101, 95, 97, 116, 95, 116, 32, 61, 32, 37, 102, 10};

.visible .entry _Z16initCurandStatesP17curandStateXORWOWm(
	.param .u64 .ptr .align 1 _Z16initCurandStatesP17curandStateXORWOWm_param_0,
	.param .u64 _Z16initCurandStatesP17curandStateXORWOWm_param_1
)
{
	.reg .pred 	%p<24>;
	.reg .b32 	%r<413>;
	.reg .b64 	%rd<19>;

	ld.param.u64 	%rd8, [_Z16initCurandStatesP17curandStateXORWOWm_param_0];
	ld.param.u64 	%rd9, [_Z16initCurandStatesP17curandStateXORWOWm_param_1];
	cvta.to.global.u64 	%rd10, %rd8;
	mov.u32 	%r182, %tid.x;
	mov.u32 	%r183, %ntid.x;
	mov.u32 	%r184, %ctaid.x;
	mad.lo.s32 	%r185, %r183, %r184, %r182;
	cvt.s64.s32 	%rd18, %r185;
	mul.wide.s32 	%rd11, %r185, 48;
	add.s64 	%rd2, %rd10, %rd11;
	cvt.u32.u64 	%r186, %rd9;
	xor.b32  	%r187, %r186, -1429050551;
	mul.lo.s32 	%r188, %r187, 1099087573;
	{ .reg .b32 tmp; mov.b64 {tmp, %r189}, %rd9; }
	xor.b32  	%r190, %r189, -136515619;
	mul.lo.s32 	%r191, %r190, -1703105765;
	add.s32 	%r192, %r188, %r191;
	add.s32 	%r193, %r192, 6615241;
	add.s32 	%r194, %r188, 123456789;
	st.global.v2.u32 	[%rd2], {%r193, %r194};
	xor.b32  	%r195, %r188, 362436069;
	add.s32 	%r196, %r191, 521288629;
	st.global.v2.u32 	[%rd2+8], {%r195, %r196};
	xor.b32  	%r197, %r191, 88675123;
	add.s32 	%r198, %r188, 5783321;
	st.global.v2.u32 	[%rd2+16], {%r197, %r198};
	setp.eq.s32 	%p1, %r185, 0;
	@%p1 bra 	$L__BB0_42;
	mov.b32 	%r319, 0;
$L__BB0_2:
	and.b64  	%rd4, %rd18, 3;
	setp.eq.s64 	%p2, %rd4, 0;
	@%p2 bra 	$L__BB0_41;
	mul.wide.u32 	%rd12, %r319, 3200;
	mov.u64 	%rd13, precalc_xorwow_matrix;
	add.s64 	%rd5, %rd13, %rd12;
	cvt.u32.u64 	%r2, %rd4;
	mov.b32 	%r320, 0;
$L__BB0_4:
	mov.b32 	%r333, 0;
	mov.u32 	%r334, %r333;
	mov.u32 	%r335, %r333;
	mov.u32 	%r336, %r333;
	mov.u32 	%r337, %r333;
	mov.u32 	%r326, %r333;
$L__BB0_5:
	mul.wide.u32 	%rd14, %r326, 4;
	add.s64 	%rd15, %rd2, %rd14;
	ld.global.u32 	%r10, [%rd15+4];
	shl.b32 	%r11, %r326, 5;
	mov.b32 	%r332, 0;
$L__BB0_6:
	.pragma "nounroll";
	shr.u32 	%r203, %r10, %r332;
	and.b32  	%r204, %r203, 1;
	setp.eq.b32 	%p3, %r204, 1;
	not.pred 	%p4, %p3;
	add.s32 	%r205, %r11, %r332;
	mul.lo.s32 	%r206, %r205, 5;
	mul.wide.u32 	%rd16, %r206, 4;
	add.s64 	%rd6, %rd5, %rd16;
	@%p4 bra 	$L__BB0_8;
	ld.global.u32 	%r207, [%rd6];
	xor.b32  	%r337, %r337, %r207;
	ld.global.u32 	%r208, [%rd6+4];
	xor.b32  	%r336, %r336, %r208;
	ld.global.u32 	%r209, [%rd6+8];
	xor.b32  	%r335, %r335, %r209;
	ld.global.u32 	%r210, [%rd6+12];
	xor.b32  	%r334, %r334, %r210;
	ld.global.u32 	%r211, [%rd6+16];
	xor.b32  	%r333, %r333, %r211;
$L__BB0_8:
	and.b32  	%r213, %r203, 2;
	setp.eq.s32 	%p5, %r213, 0;
	@%p5 bra 	$L__BB0_10;
	ld.global.u32 	%r214, [%rd6+20];
	xor.b32  	%r337, %r337, %r214;
	ld.global.u32 	%r215, [%rd6+24];
	xor.b32  	%r336, %r336, %r215;
	ld.global.u32 	%r216, [%rd6+28];
	xor.b32  	%r335, %r335, %r216;
	ld.global.u32 	%r217, [%rd6+32];
	xor.b32  	%r334, %r334, %r217;
	ld.global.u32 	%r218, [%rd6+36];
	xor.b32  	%r333, %r333, %r218;
$L__BB0_10:
	and.b32  	%r220, %r203, 4;
	setp.eq.s32 	%p6, %r220, 0;
	@%p6 bra 	$L__BB0_12;
	ld.global.u32 	%r221, [%rd6+40];
	xor.b32  	%r337, %r337, %r221;
	ld.global.u32 	%r222, [%rd6+44];
	xor.b32  	%r336, %r336, %r222;
	ld.global.u32 	%r223, [%rd6+48];
	xor.b32  	%r335, %r335, %r223;
	ld.global.u32 	%r224, [%rd6+52];
	xor.b32  	%r334, %r334, %r224;
	ld.global.u32 	%r225, [%rd6+56];
	xor.b32  	%r333, %r333, %r225;
$L__BB0_12:
	and.b32  	%r227, %r203, 8;
	setp.eq.s32 	%p7, %r227, 0;
	@%p7 bra 	$L__BB0_14;
	ld.global.u32 	%r228, [%rd6+60];
	xor.b32  	%r337, %r337, %r228;
	ld.global.u32 	%r229, [%rd6+64];
	xor.b32  	%r336, %r336, %r229;
	ld.global.u32 	%r230, [%rd6+68];
	xor.b32  	%r335, %r335, %r230;
	ld.global.u32 	%r231, [%rd6+72];
	xor.b32  	%r334, %r334, %r231;
	ld.global.u32 	%r232, [%rd6+76];
	xor.b32  	%r333, %r333, %r232;
$L__BB0_14:
	and.b32  	%r234, %r203, 16;
	setp.eq.s32 	%p8, %r234, 0;
	@%p8 bra 	$L__BB0_16;
	ld.global.u32 	%r235, [%rd6+80];
	xor.b32  	%r337, %r337, %r235;
	ld.global.u32 	%r236, [%rd6+84];
	xor.b32  	%r336, %r336, %r236;
	ld.global.u32 	%r237, [%rd6+88];
	xor.b32  	%r335, %r335, %r237;
	ld.global.u32 	%r238, [%rd6+92];
	xor.b32  	%r334, %r334, %r238;
	ld.global.u32 	%r239, [%rd6+96];
	xor.b32  	%r333, %r333, %r239;
$L__BB0_16:
	and.b32  	%r241, %r203, 32;
	setp.eq.s32 	%p9, %r241, 0;
	@%p9 bra 	$L__BB0_18;
	ld.global.u32 	%r242, [%rd6+100];
	xor.b32  	%r337, %r337, %r242;
	ld.global.u32 	%r243, [%rd6+104];
	xor.b32  	%r336, %r336, %r243;
	ld.global.u32 	%r244, [%rd6+108];
	xor.b32  	%r335, %r335, %r244;
	ld.global.u32 	%r245, [%rd6+112];
	xor.b32  	%r334, %r334, %r245;
	ld.global.u32 	%r246, [%rd6+116];
	xor.b32  	%r333, %r333, %r246;
$L__BB0_18:
	and.b32  	%r248, %r203, 64;
	setp.eq.s32 	%p10, %r248, 0;
	@%p10 bra 	$L__BB0_20;
	ld.global.u32 	%r249, [%rd6+120];
	xor.b32  	%r337, %r337, %r249;
	ld.global.u32 	%r250, [%rd6+124];
	xor.b32  	%r336, %r336, %r250;
	ld.global.u32 	%r251, [%rd6+128];
	xor.b32  	%r335, %r335, %r251;
	ld.global.u32 	%r252, [%rd6+132];
	xor.b32  	%r334, %r334, %r252;
	ld.global.u32 	%r253, [%rd6+136];
	xor.b32  	%r333, %r333, %r253;
$L__BB0_20:
	and.b32  	%r255, %r203, 128;
	setp.eq.s32 	%p11, %r255, 0;
	@%p11 bra 	$L__BB0_22;
	ld.global.u32 	%r256, [%rd6+140];
	xor.b32  	%r337, %r337, %r256;
	ld.global.u32 	%r257, [%rd6+144];
	xor.b32  	%r336, %r336, %r257;
	ld.global.u32 	%r258, [%rd6+148];
	xor.b32  	%r335, %r335, %r258;
	ld.global.u32 	%r259, [%rd6+152];
	xor.b32  	%r334, %r334, %r259;
	ld.global.u32 	%r260, [%rd6+156];
	xor.b32  	%r333, %r333, %r260;
$L__BB0_22:
	and.b32  	%r262, %r203, 256;
	setp.eq.s32 	%p12, %r262, 0;
	@%p12 bra 	$L__BB0_24;
	ld.global.u32 	%r263, [%rd6+160];
	xor.b32  	%r337, %r337, %r263;
	ld.global.u32 	%r264, [%rd6+164];
	xor.b32  	%r336, %r336, %r264;
	ld.global.u32 	%r265, [%rd6+168];
	xor.b32  	%r335, %r335, %r265;
	ld.global.u32 	%r266, [%rd6+172];
	xor.b32  	%r334, %r334, %r266;
	ld.global.u32 	%r267, [%rd6+176];
	xor.b32  	%r333, %r333, %r267;
$L__BB0_24:
	and.b32  	%r269, %r203, 512;
	setp.eq.s32 	%p13, %r269, 0;
	@%p13 bra 	$L__BB0_26;
	ld.global.u32 	%r270, [%rd6+180];
	xor.b32  	%r337, %r337, %r270;
	ld.global.u32 	%r271, [%rd6+184];
	xor.b32  	%r336, %r336, %r271;
	ld.global.u32 	%r272, [%rd6+188];
	xor.b32  	%r335, %r335, %r272;
	ld.global.u32 	%r273, [%rd6+192];
	xor.b32  	%r334, %r334, %r273;
	ld.global.u32 	%r274, [%rd6+196];
	xor.b32  	%r333, %r333, %r274;
$L__BB0_26:
	and.b32  	%r276, %r203, 1024;
	setp.eq.s32 	%p14, %r276, 0;
	@%p14 bra 	$L__BB0_28;
	ld.global.u32 	%r277, [%rd6+200];
	xor.b32  	%r337, %r337, %r277;
	ld.global.u32 	%r278, [%rd6+204];
	xor.b32  	%r336, %r336, %r278;
	ld.global.u32 	%r279, [%rd6+208];
	xor.b32  	%r335, %r335, %r279;
	ld.global.u32 	%r280, [%rd6+212];
	xor.b32  	%r334, %r334, %r280;
	ld.global.u32 	%r281, [%rd6+216];
	xor.b32  	%r333, %r333, %r281;
$L__BB0_28:
	and.b32  	%r283, %r203, 2048;
	setp.eq.s32 	%p15, %r283, 0;
	@%p15 bra 	$L__BB0_30;
	ld.global.u32 	%r284, [%rd6+220];
	xor.b32  	%r337, %r337, %r284;
	ld.global.u32 	%r285, [%rd6+224];
	xor.b32  	%r336, %r336, %r285;
	ld.global.u32 	%r286, [%rd6+228];
	xor.b32  	%r335, %r335, %r286;
	ld.global.u32 	%r287, [%rd6+232];
	xor.b32  	%r334, %r334, %r287;
	ld.global.u32 	%r288, [%rd6+236];
	xor.b32  	%r333, %r333, %r288;
$L__BB0_30:
	and.b32  	%r290, %r203, 4096;
	setp.eq.s32 	%p16, %r290, 0;
	@%p16 bra 	$L__BB0_32;
	ld.global.u32 	%r291, [%rd6+240];
	xor.b32  	%r337, %r337, %r291;
	ld.global.u32 	%r292, [%rd6+244];
	xor.b32  	%r336, %r336, %r292;
	ld.global.u32 	%r293, [%rd6+248];
	xor.b32  	%r335, %r335, %r293;
	ld.global.u32 	%r294, [%rd6+252];
	xor.b32  	%r334, %r334, %r294;
	ld.global.u32 	%r295, [%rd6+256];
	xor.b32  	%r333, %r333, %r295;
$L__BB0_32:
	and.b32  	%r297, %r203, 8192;
	setp.eq.s32 	%p17, %r297, 0;
	@%p17 bra 	$L__BB0_34;
	ld.global.u32 	%r298, [%rd6+260];
	xor.b32  	%r337, %r337, %r298;
	ld.global.u32 	%r299, [%rd6+264];
	xor.b32  	%r336, %r336, %r299;
	ld.global.u32 	%r300, [%rd6+268];
	xor.b32  	%r335, %r335, %r300;
	ld.global.u32 	%r301, [%rd6+272];
	xor.b32  	%r334, %r334, %r301;
	ld.global.u32 	%r302, [%rd6+276];
	xor.b32  	%r333, %r333, %r302;
$L__BB0_34:
	and.b32  	%r304, %r203, 16384;
	setp.eq.s32 	%p18, %r304, 0;
	@%p18 bra 	$L__BB0_36;
	ld.global.u32 	%r305, [%rd6+280];
	xor.b32  	%r337, %r337, %r305;
	ld.global.u32 	%r306, [%rd6+284];
	xor.b32  	%r336, %r336, %r306;
	ld.global.u32 	%r307, [%rd6+288];
	xor.b32  	%r335, %r335, %r307;
	ld.global.u32 	%r308, [%rd6+292];
	xor.b32  	%r334, %r334, %r308;
	ld.global.u32 	%r309, [%rd6+296];
	xor.b32  	%r333, %r333, %r309;
$L__BB0_36:
	and.b32  	%r311, %r203, 32768;
	setp.eq.s32 	%p19, %r311, 0;
	@%p19 bra 	$L__BB0_38;
	ld.global.u32 	%r312, [%rd6+300];
	xor.b32  	%r337, %r337, %r312;
	ld.global.u32 	%r313, [%rd6+304];
	xor.b32  	%r336, %r336, %r313;
	ld.global.u32 	%r314, [%rd6+308];
	xor.b32  	%r335, %r335, %r314;
	ld.global.u32 	%r315, [%rd6+312];
	xor.b32  	%r334, %r334, %r315;
	ld.global.u32 	%r316, [%rd6+316];
	xor.b32  	%r333, %r333, %r316;
$L__BB0_38:
	add.s32 	%r332, %r332, 16;
	setp.ne.s32 	%p20, %r332, 32;
	@%p20 bra 	$L__BB0_6;
	mad.lo.s32 	%r317, %r326, -31, %r11;
	add.s32 	%r326, %r317, 1;
	setp.ne.s32 	%p21, %r326, 5;
	@%p21 bra 	$L__BB0_5;
	st.global.u32 	[%rd2+4], %r337;
	st.global.u32 	[%rd2+8], %r336;
	st.global.u32 	[%rd2+12], %r335;
	st.global.u32 	[%rd2+16], %r334;
	st.global.u32 	[%rd2+20], %r333;
	add.s32 	%r320, %r320, 1;
	setp.lt.u32 	%p22, %r320, %r2;
	@%p22 bra 	$L__BB0_4;
$L__BB0_41:
	shr.u64 	%rd7, %rd18, 2;
	add.s32 	%r319, %r319, 1;
	setp.gt.u64 	%p23, %rd18, 3;
	mov.u64 	%rd18, %rd7;
	@%p23 bra 	$L__BB0_2;
$L__BB0_42:
	mov.b32 	%r318, 0;
	st.global.v2.u32 	[%rd2+24], {%r318, %r318};
	st.global.u32 	[%rd2+32], %r318;
	mov.b64 	%rd17, 0;
	st.global.u64 	[%rd2+40], %rd17;
	ret;

}
	// .globl	_Z18monte_carlo_kernelPfdddddddmP17curandStateXORWOW
.visible .entry _Z18monte_carlo_kernelPfdddddddmP17curandStateXORWOW(
	.param .u64 .ptr .align 1 _Z18monte_carlo_kernelPfdddddddmP17curandStateXORWOW_param_0,
	.param .f64 _Z18monte_carlo_kernelPfdddddddmP17curandStateXORWOW_param_1,
	.param .f64 _Z18monte_carlo_kernelPfdddddddmP17curandStateXORWOW_param_2,
	.param .f64 _Z18monte_carlo_kernelPfdddddddmP17curandStateXORWOW_param_3,
	.param .f64 _Z18monte_carlo_kernelPfdddddddmP17curandStateXORWOW_param_4,
	.param .f64 _Z18monte_carlo_kernelPfdddddddmP17curandStateXORWOW_param_5,
	.param .f64 _Z18monte_carlo_kernelPfdddddddmP17curandStateXORWOW_param_6,
	.param .f64 _Z18monte_carlo_kernelPfdddddddmP17curandStateXORWOW_param_7,
	.param .u64 _Z18monte_carlo_kernelPfdddddddmP17curandStateXORWOW_param_8,
	.param .u64 .ptr .align 1 _Z18monte_carlo_kernelPfdddddddmP17curandStateXORWOW_param_9
)
{
	.local .align 8 .b8 	__local_depot1[72];
	.reg .b64 	%SP;
	.reg .b64 	%SPL;
	.reg .pred 	%p<76>;
	.reg .b32 	%r<1282>;
	.reg .b32 	%f<43>;
	.reg .b64 	%rd<38>;
	.reg .b64 	%fd<49>;

	mov.u64 	%SPL, __local_depot1;
	cvta.local.u64 	%SP, %SPL;
	ld.param.f64 	%fd12, [_Z18monte_carlo_kernelPfdddddddmP17curandStateXORWOW_param_1];
	ld.param.f64 	%fd48, [_Z18monte_carlo_kernelPfdddddddmP17curandStateXORWOW_param_2];
	ld.param.f64 	%fd14, [_Z18monte_carlo_kernelPfdddddddmP17curandStateXORWOW_param_3];
	ld.param.f64 	%fd15, [_Z18monte_carlo_kernelPfdddddddmP17curandStateXORWOW_param_4];
	ld.param.f64 	%fd17, [_Z18monte_carlo_kernelPfdddddddmP17curandStateXORWOW_param_6];
	ld.param.u64 	%rd12, [_Z18monte_carlo_kernelPfdddddddmP17curandStateXORWOW_param_8];
	ld.param.u64 	%rd13, [_Z18monte_carlo_kernelPfdddddddmP17curandStateXORWOW_param_9];
	mov.u32 	%r575, %tid.x;
	mov.u32 	%r576, %ntid.x;
	mov.u32 	%r577, %ctaid.x;
	mad.lo.s32 	%r1, %r576, %r577, %r575;
	setp.gt.u32 	%p1, %r1, 999999;
	@%p1 bra 	$L__BB1_127;
	add.u64 	%rd1, %SPL, 0;
	cvta.to.global.u64 	%rd15, %rd13;
	cvt.u64.u32 	%rd2, %r1;
	mul.wide.u32 	%rd16, %r1, 48;
	add.s64 	%rd17, %rd15, %rd16;
	ld.global.v2.u32 	{%r578, %r579}, [%rd17+24];
	ld.global.f32 	%f7, [%rd17+32];
	ld.global.f64 	%fd18, [%rd17+40];
	st.local.v2.u32 	[%rd1+24], {%r578, %r579};
	st.local.f32 	[%rd1+32], %f7;
	st.local.f64 	[%rd1+40], %fd18;
	cvt.u32.u64 	%r580, %rd12;
	xor.b32  	%r581, %r580, -1429050551;
	mul.lo.s32 	%r582, %r581, 1099087573;
	{ .reg .b32 tmp; mov.b64 {tmp, %r583}, %rd12; }
	xor.b32  	%r584, %r583, -136515619;
	mul.lo.s32 	%r585, %r584, -1703105765;
	add.s32 	%r586, %r582, %r585;
	add.s32 	%r1275, %r586, 6615241;
	add.s32 	%r997, %r582, 123456789;
	st.local.v2.u32 	[%rd1], {%r1275, %r997};
	xor.b32  	%r996, %r582, 362436069;
	add.s32 	%r995, %r585, 521288629;
	st.local.v2.u32 	[%rd1+8], {%r996, %r995};
	xor.b32  	%r994, %r585, 88675123;
	add.s32 	%r993, %r582, 5783321;
	st.local.v2.u32 	[%rd1+16], {%r994, %r993};
	setp.eq.s32 	%p2, %r1, 0;
	@%p2 bra 	$L__BB1_116;
	mov.b32 	%r980, 0;
	mov.u64 	%rd37, %rd2;
$L__BB1_3:
	mov.u64 	%rd3, %rd37;
	and.b64  	%rd4, %rd3, 3;
	setp.eq.s64 	%p3, %rd4, 0;
	@%p3 bra 	$L__BB1_115;
	mul.wide.u32 	%rd18, %r980, 3200;
	mov.u64 	%rd19, precalc_xorwow_matrix;
	add.s64 	%rd5, %rd19, %rd18;
	mov.b32 	%r993, 0;
	mov.u32 	%r994, %r993;
	mov.u32 	%r995, %r993;
	mov.u32 	%r996, %r993;
	mov.u32 	%r997, %r993;
	mov.u32 	%r986, %r993;
$L__BB1_5:
	mul.wide.u32 	%rd20, %r986, 4;
	add.s64 	%rd21, %rd1, %rd20;
	ld.local.u32 	%r20, [%rd21+4];
	shl.b32 	%r21, %r986, 5;
	mov.b32 	%r992, 0;
$L__BB1_6:
	.pragma "nounroll";
	shr.u32 	%r590, %r20, %r992;
	and.b32  	%r591, %r590, 1;
	setp.eq.b32 	%p4, %r591, 1;
	not.pred 	%p5, %p4;
	add.s32 	%r592, %r21, %r992;
	mul.lo.s32 	%r593, %r592, 5;
	mul.wide.u32 	%rd22, %r593, 4;
	add.s64 	%rd6, %rd5, %rd22;
	@%p5 bra 	$L__BB1_8;
	ld.global.u32 	%r594, [%rd6];
	xor.b32  	%r997, %r997, %r594;
	ld.global.u32 	%r595, [%rd6+4];
	xor.b32  	%r996, %r996, %r595;
	ld.global.u32 	%r596, [%rd6+8];
	xor.b32  	%r995, %r995, %r596;
	ld.global.u32 	%r597, [%rd6+12];
	xor.b32  	%r994, %r994, %r597;
	ld.global.u32 	%r598, [%rd6+16];
	xor.b32  	%r993, %r993, %r598;
$L__BB1_8:
	and.b32  	%r600, %r590, 2;
	setp.eq.s32 	%p6, %r600, 0;
	@%p6 bra 	$L__BB1_10;
	ld.global.u32 	%r601, [%rd6+20];
	xor.b32  	%r997, %r997, %r601;
	ld.global.u32 	%r602, [%rd6+24];
	xor.b32  	%r996, %r996, %r602;
	ld.global.u32 	%r603, [%rd6+28];
	xor.b32  	%r995, %r995, %r603;
	ld.global.u32 	%r604, [%rd6+32];
	xor.b32  	%r994, %r994, %r604;
	ld.global.u32 	%r605, [%rd6+36];
	xor.b32  	%r993, %r993, %r605;
$L__BB1_10:
	and.b32  	%r607, %r590, 4;
	setp.eq.s32 	%p7, %r607, 0;
	@%p7 bra 	$L__BB1_12;
	ld.global.u32 	%r608, [%rd6+40];
	xor.b32  	%r997, %r997, %r608;
	ld.global.u32 	%r609, [%rd6+44];
	xor.b32  	%r996, %r996, %r609;
	ld.global.u32 	%r610, [%rd6+48];
	xor.b32  	%r995, %r995, %r610;
	ld.global.u32 	%r611, [%rd6+52];
	xor.b32  	%r994, %r994, %r611;
	ld.global.u32 	%r612, [%rd6+56];
	xor.b32  	%r993, %r993, %r612;
$L__BB1_12:
	and.b32  	%r614, %r590, 8;
	setp.eq.s32 	%p8, %r614, 0;
	@%p8 bra 	$L__BB1_14;
	ld.global.u32 	%r615, [%rd6+60];
	xor.b32  	%r997, %r997, %r615;
	ld.global.u32 	%r616, [%rd6+64];
	xor.b32  	%r996, %r996, %r616;
	ld.global.u32 	%r617, [%rd6+68];
	xor.b32  	%r995, %r995, %r617;
	ld.global.u32 	%r618, [%rd6+72];
	xor.b32  	%r994, %r994, %r618;
	ld.global.u32 	%r619, [%rd6+76];
	xor.b32  	%r993, %r993, %r619;
$L__BB1_14:
	and.b32  	%r621, %r590, 16;
	setp.eq.s32 	%p9, %r621, 0;
	@%p9 bra 	$L__BB1_16;
	ld.global.u32 	%r622, [%rd6+80];
	xor.b32  	%r997, %r997, %r622;
	ld.global.u32 	%r623, [%rd6+84];
	xor.b32  	%r996, %r996, %r623;
	ld.global.u32 	%r624, [%rd6+88];
	xor.b32  	%r995, %r995, %r624;
	ld.global.u32 	%r625, [%rd6+92];
	xor.b32  	%r994, %r994, %r625;
	ld.global.u32 	%r626, [%rd6+96];
	xor.b32  	%r993, %r993, %r626;
$L__BB1_16:
	and.b32  	%r628, %r590, 32;
	setp.eq.s32 	%p10, %r628, 0;
	@%p10 bra 	$L__BB1_18;
	ld.global.u32 	%r629, [%rd6+100];
	xor.b32  	%r997, %r997, %r629;
	ld.global.u32 	%r630, [%rd6+104];
	xor.b32  	%r996, %r996, %r630;
	ld.global.u32 	%r631, [%rd6+108];
	xor.b32  	%r995, %r995, %r631;
	ld.global.u32 	%r632, [%rd6+112];
	xor.b32  	%r994, %r994, %r632;
	ld.global.u32 	%r633, [%rd6+116];
	xor.b32  	%r993, %r993, %r633;
$L__BB1_18:
	and.b32  	%r635, %r590, 64;
	setp.eq.s32 	%p11, %r635, 0;
	@%p11 bra 	$L__BB1_20;
	ld.global.u32 	%r636, [%rd6+120];
	xor.b32  	%r997, %r997, %r636;
	ld.global.u32 	%r637, [%rd6+124];
	xor.b32  	%r996, %r996, %r637;
	ld.global.u32 	%r638, [%rd6+128];
	xor.b32  	%r995, %r995, %r638;
	ld.global.u32 	%r639, [%rd6+132];
	xor.b32  	%r994, %r994, %r639;
	ld.global.u32 	%r640, [%rd6+136];
	xor.b32  	%r993, %r993, %r640;
$L__BB1_20:
	and.b32  	%r642, %r590, 128;
	setp.eq.s32 	%p12, %r642, 0;
	@%p12 bra 	$L__BB1_22;
	ld.global.u32 	%r643, [%rd6+140];
	xor.b32  	%r997, %r997, %r643;
	ld.global.u32 	%r644, [%rd6+144];
	xor.b32  	%r996, %r996, %r644;
	ld.global.u32 	%r645, [%rd6+148];
	xor.b32  	%r995, %r995, %r645;
	ld.global.u32 	%r646, [%rd6+152];
	xor.b32  	%r994, %r994, %r646;
	ld.global.u32 	%r647, [%rd6+156];
	xor.b32  	%r993, %r993, %r647;
$L__BB1_22:
	and.b32  	%r649, %r590, 256;
	setp.eq.s32 	%p13, %r649, 0;
	@%p13 bra 	$L__BB1_24;
	ld.global.u32 	%r650, [%rd6+160];
	xor.b32  	%r997, %r997, %r650;
	ld.global.u32 	%r651, [%rd6+164];
	xor.b32  	%r996, %r996, %r651;
	ld.global.u32 	%r652, [%rd6+168];
	xor.b32  	%r995, %r995, %r652;
	ld.global.u32 	%r653, [%rd6+172];
	xor.b32  	%r994, %r994, %r653;
	ld.global.u32 	%r654, [%rd6+176];
	xor.b32  	%r993, %r993, %r654;
$L__BB1_24:
	and.b32  	%r656, %r590, 512;
	setp.eq.s32 	%p14, %r656, 0;
	@%p14 bra 	$L__BB1_26;
	ld.global.u32 	%r657, [%rd6+180];
	xor.b32  	%r997, %r997, %r657;
	ld.global.u32 	%r658, [%rd6+184];
	xor.b32  	%r996, %r996, %r658;
	ld.global.u32 	%r659, [%rd6+188];
	xor.b32  	%r995, %r995, %r659;
	ld.global.u32 	%r660, [%rd6+192];
	xor.b32  	%r994, %r994, %r660;
	ld.global.u32 	%r661, [%rd6+196];
	xor.b32  	%r993, %r993, %r661;
$L__BB1_26:
	and.b32  	%r663, %r590, 1024;
	setp.eq.s32 	%p15, %r663, 0;
	@%p15 bra 	$L__BB1_28;
	ld.global.u32 	%r664, [%rd6+200];
	xor.b32  	%r997, %r997, %r664;
	ld.global.u32 	%r665, [%rd6+204];
	xor.b32  	%r996, %r996, %r665;
	ld.global.u32 	%r666, [%rd6+208];
	xor.b32  	%r995, %r995, %r666;
	ld.global.u32 	%r667, [%rd6+212];
	xor.b32  	%r994, %r994, %r667;
	ld.global.u32 	%r668, [%rd6+216];
	xor.b32  	%r993, %r993, %r668;
$L__BB1_28:
	and.b32  	%r670, %r590, 2048;
	setp.eq.s32 	%p16, %r670, 0;
	@%p16 bra 	$L__BB1_30;
	ld.global.u32 	%r671, [%rd6+220];
	xor.b32  	%r997, %r997, %r671;
	ld.global.u32 	%r672, [%rd6+224];
	xor.b32  	%r996, %r996, %r672;
	ld.global.u32 	%r673, [%rd6+228];
	xor.b32  	%r995, %r995, %r673;
	ld.global.u32 	%r674, [%rd6+232];
	xor.b32  	%r994, %r994, %r674;
	ld.global.u32 	%r675, [%rd6+236];
	xor.b32  	%r993, %r993, %r675;
$L__BB1_30:
	and.b32  	%r677, %r590, 4096;
	setp.eq.s32 	%p17, %r677, 0;
	@%p17 bra 	$L__BB1_32;
	ld.global.u32 	%r678, [%rd6+240];
	xor.b32  	%r997, %r997, %r678;
	ld.global.u32 	%r679, [%rd6+244];
	xor.b32  	%r996, %r996, %r679;
	ld.global.u32 	%r680, [%rd6+248];
	xor.b32  	%r995, %r995, %r680;
	ld.global.u32 	%r681, [%rd6+252];
	xor.b32  	%r994, %r994, %r681;
	ld.global.u32 	%r682, [%rd6+256];
	xor.b32  	%r993, %r993, %r682;
$L__BB1_32:
	and.b32  	%r684, %r590, 8192;
	setp.eq.s32 	%p18, %r684, 0;
	@%p18 bra 	$L__BB1_34;
	ld.global.u32 	%r685, [%rd6+260];
	xor.b32  	%r997, %r997, %r685;
	ld.global.u32 	%r686, [%rd6+264];
	xor.b32  	%r996, %r996, %r686;
	ld.global.u32 	%r687, [%rd6+268];
	xor.b32  	%r995, %r995, %r687;
	ld.global.u32 	%r688, [%rd6+272];
	xor.b32  	%r994, %r994, %r688;
	ld.global.u32 	%r689, [%rd6+276];
	xor.b32  	%r993, %r993, %r689;
$L__BB1_34:
	and.b32  	%r691, %r590, 16384;
	setp.eq.s32 	%p19, %r691, 0;
	@%p19 bra 	$L__BB1_36;
	ld.global.u32 	%r692, [%rd6+280];
	xor.b32  	%r997, %r997, %r692;
	ld.global.u32 	%r693, [%rd6+284];
	xor.b32  	%r996, %r996, %r693;
	ld.global.u32 	%r694, [%rd6+288];
	xor.b32  	%r995, %r995, %r694;
	ld.global.u32 	%r695, [%rd6+292];
	xor.b32  	%r994, %r994, %r695;
	ld.global.u32 	%r696, [%rd6+296];
	xor.b32  	%r993, %r993, %r696;
$L__BB1_36:
	and.b32  	%r698, %r590, 32768;
	setp.eq.s32 	%p20, %r698, 0;
	@%p20 bra 	$L__BB1_38;
	ld.global.u32 	%r699, [%rd6+300];
	xor.b32  	%r997, %r997, %r699;
	ld.global.u32 	%r700, [%rd6+304];
	xor.b32  	%r996, %r996, %r700;
	ld.global.u32 	%r701, [%rd6+308];
	xor.b32  	%r995, %r995, %r701;
	ld.global.u32 	%r702, [%rd6+312];
	xor.b32  	%r994, %r994, %r702;
	ld.global.u32 	%r703, [%rd6+316];
	xor.b32  	%r993, %r993, %r703;
$L__BB1_38:
	add.s32 	%r992, %r992, 16;
	setp.ne.s32 	%p21, %r992, 32;
	@%p21 bra 	$L__BB1_6;
	mad.lo.s32 	%r704, %r986, -31, %r21;
	add.s32 	%r986, %r704, 1;
	setp.ne.s32 	%p22, %r986, 5;
	@%p22 bra 	$L__BB1_5;
	st.local.u32 	[%rd1+4], %r997;
	st.local.v2.u32 	[%rd1+8], {%r996, %r995};
	st.local.v2.u32 	[%rd1+16], {%r994, %r993};
	setp.eq.s64 	%p23, %rd4, 1;
	@%p23 bra 	$L__BB1_115;
	mov.b32 	%r993, 0;
	mov.u32 	%r994, %r993;
	mov.u32 	%r995, %r993;
	mov.u32 	%r996, %r993;
	mov.u32 	%r997, %r993;
	mov.u32 	%r1078, %r993;
$L__BB1_42:
	mul.wide.u32 	%rd23, %r1078, 4;
	add.s64 	%rd24, %rd1, %rd23;
	ld.local.u32 	%r196, [%rd24+4];
	shl.b32 	%r197, %r1078, 5;
	mov.b32 	%r1084, 0;
$L__BB1_43:
	.pragma "nounroll";
	shr.u32 	%r707, %r196, %r1084;
	and.b32  	%r708, %r707, 1;
	setp.eq.b32 	%p24, %r708, 1;
	not.pred 	%p25, %p24;
	add.s32 	%r709, %r197, %r1084;
	mul.lo.s32 	%r710, %r709, 5;
	mul.wide.u32 	%rd25, %r710, 4;
	add.s64 	%rd7, %rd5, %rd25;
	@%p25 bra 	$L__BB1_45;
	ld.global.u32 	%r711, [%rd7];
	xor.b32  	%r997, %r997, %r711;
	ld.global.u32 	%r712, [%rd7+4];
	xor.b32  	%r996, %r996, %r712;
	ld.global.u32 	%r713, [%rd7+8];
	xor.b32  	%r995, %r995, %r713;
	ld.global.u32 	%r714, [%rd7+12];
	xor.b32  	%r994, %r994, %r714;
	ld.global.u32 	%r715, [%rd7+16];
	xor.b32  	%r993, %r993, %r715;
$L__BB1_45:
	and.b32  	%r717, %r707, 2;
	setp.eq.s32 	%p26, %r717, 0;
	@%p26 bra 	$L__BB1_47;
	ld.global.u32 	%r718, [%rd7+20];
	xor.b32  	%r997, %r997, %r718;
	ld.global.u32 	%r719, [%rd7+24];
	xor.b32  	%r996, %r996, %r719;
	ld.global.u32 	%r720, [%rd7+28];
	xor.b32  	%r995, %r995, %r720;
	ld.global.u32 	%r721, [%rd7+32];
	xor.b32  	%r994, %r994, %r721;
	ld.global.u32 	%r722, [%rd7+36];
	xor.b32  	%r993, %r993, %r722;
$L__BB1_47:
	and.b32  	%r724, %r707, 4;
	setp.eq.s32 	%p27, %r724, 0;
	@%p27 bra 	$L__BB1_49;
	ld.global.u32 	%r725, [%rd7+40];
	xor.b32  	%r997, %r997, %r725;
	ld.global.u32 	%r726, [%rd7+44];
	xor.b32  	%r996, %r996, %r726;
	ld.global.u32 	%r727, [%rd7+48];
	xor.b32  	%r995, %r995, %r727;
	ld.global.u32 	%r728, [%rd7+52];
	xor.b32  	%r994, %r994, %r728;
	ld.global.u32 	%r729, [%rd7+56];
	xor.b32  	%r993, %r993, %r729;
$L__BB1_49:
	and.b32  	%r731, %r707, 8;
	setp.eq.s32 	%p28, %r731, 0;
	@%p28 bra 	$L__BB1_51;
	ld.global.u32 	%r732, [%rd7+60];
	xor.b32  	%r997, %r997, %r732;
	ld.global.u32 	%r733, [%rd7+64];
	xor.b32  	%r996, %r996, %r733;
	ld.global.u32 	%r734, [%rd7+68];
	xor.b32  	%r995, %r995, %r734;
	ld.global.u32 	%r735, [%rd7+72];
	xor.b32  	%r994, %r994, %r735;
	ld.global.u32 	%r736, [%rd7+76];
	xor.b32  	%r993, %r993, %r736;
$L__BB1_51:
	and.b32  	%r738, %r707, 16;
	setp.eq.s32 	%p29, %r738, 0;
	@%p29 bra 	$L__BB1_53;
	ld.global.u32 	%r739, [%rd7+80];
	xor.b32  	%r997, %r997, %r739;
	ld.global.u32 	%r740, [%rd7+84];
	xor.b32  	%r996, %r996, %r740;
	ld.global.u32 	%r741, [%rd7+88];
	xor.b32  	%r995, %r995, %r741;
	ld.global.u32 	%r742, [%rd7+92];
	xor.b32  	%r994, %r994, %r742;
	ld.global.u32 	%r743, [%rd7+96];
	xor.b32  	%r993, %r993, %r743;
$L__BB1_53:
	and.b32  	%r745, %r707, 32;
	setp.eq.s32 	%p30, %r745, 0;
	@%p30 bra 	$L__BB1_55;
	ld.global.u32 	%r746, [%rd7+100];
	xor.b32  	%r997, %r997, %r746;
	ld.global.u32 	%r747, [%rd7+104];
	xor.b32  	%r996, %r996, %r747;
	ld.global.u32 	%r748, [%rd7+108];
	xor.b32  	%r995, %r995, %r748;
	ld.global.u32 	%r749, [%rd7+112];
	xor.b32  	%r994, %r994, %r749;
	ld.global.u32 	%r750, [%rd7+116];
	xor.b32  	%r993, %r993, %r750;
$L__BB1_55:
	and.b32  	%r752, %r707, 64;
	setp.eq.s32 	%p31, %r752, 0;
	@%p31 bra 	$L__BB1_57;
	ld.global.u32 	%r753, [%rd7+120];
	xor.b32  	%r997, %r997, %r753;
	ld.global.u32 	%r754, [%rd7+124];
	xor.b32  	%r996, %r996, %r754;
	ld.global.u32 	%r755, [%rd7+128];
	xor.b32  	%r995, %r995, %r755;
	ld.global.u32 	%r756, [%rd7+132];
	xor.b32  	%r994, %r994, %r756;
	ld.global.u32 	%r757, [%rd7+136];
	xor.b32  	%r993, %r993, %r757;
$L__BB1_57:
	and.b32  	%r759, %r707, 128;
	setp.eq.s32 	%p32, %r759, 0;
	@%p32 bra 	$L__BB1_59;
	ld.global.u32 	%r760, [%rd7+140];
	xor.b32  	%r997, %r997, %r760;
	ld.global.u32 	%r761, [%rd7+144];
	xor.b32  	%r996, %r996, %r761;
	ld.global.u32 	%r762, [%rd7+148];
	xor.b32  	%r995, %r995, %r762;
	ld.global.u32 	%r763, [%rd7+152];
	xor.b32  	%r994, %r994, %r763;
	ld.global.u32 	%r764, [%rd7+156];
	xor.b32  	%r993, %r993, %r764;
$L__BB1_59:
	and.b32  	%r766, %r707, 256;
	setp.eq.s32 	%p33, %r766, 0;
	@%p33 bra 	$L__BB1_61;
	ld.global.u32 	%r767, [%rd7+160];
	xor.b32  	%r997, %r997, %r767;
	ld.global.u32 	%r768, [%rd7+164];
	xor.b32  	%r996, %r996, %r768;
	ld.global.u32 	%r769, [%rd7+168];
	xor.b32  	%r995, %r995, %r769;
	ld.global.u32 	%r770, [%rd7+172];
	xor.b32  	%r994, %r994, %r770;
	ld.global.u32 	%r771, [%rd7+176];
	xor.b32  	%r993, %r993, %r771;
$L__BB1_61:
	and.b32  	%r773, %r707, 512;
	setp.eq.s32 	%p34, %r773, 0;
	@%p34 bra 	$L__BB1_63;
	ld.global.u32 	%r774, [%rd7+180];
	xor.b32  	%r997, %r997, %r774;
	ld.global.u32 	%r775, [%rd7+184];
	xor.b32  	%r996, %r996, %r775;
	ld.global.u32 	%r776, [%rd7+188];
	xor.b32  	%r995, %r995, %r776;
	ld.global.u32 	%r777, [%rd7+192];
	xor.b32  	%r994, %r994, %r777;
	ld.global.u32 	%r778, [%rd7+196];
	xor.b32  	%r993, %r993, %r778;
$L__BB1_63:
	and.b32  	%r780, %r707, 1024;
	setp.eq.s32 	%p35, %r780, 0;
	@%p35 bra 	$L__BB1_65;
	ld.global.u32 	%r781, [%rd7+200];
	xor.b32  	%r997, %r997, %r781;
	ld.global.u32 	%r782, [%rd7+204];
	xor.b32  	%r996, %r996, %r782;
	ld.global.u32 	%r783, [%rd7+208];
	xor.b32  	%r995, %r995, %r783;
	ld.global.u32 	%r784, [%rd7+212];
	xor.b32  	%r994, %r994, %r784;
	ld.global.u32 	%r785, [%rd7+216];
	xor.b32  	%r993, %r993, %r785;
$L__BB1_65:
	and.b32  	%r787, %r707, 2048;
	setp.eq.s32 	%p36, %r787, 0;
	@%p36 bra 	$L__BB1_67;
	ld.global.u32 	%r788, [%rd7+220];
	xor.b32  	%r997, %r997, %r788;
	ld.global.u32 	%r789, [%rd7+224];
	xor.b32  	%r996, %r996, %r789;
	ld.global.u32 	%r790, [%rd7+228];
	xor.b32  	%r995, %r995, %r790;
	ld.global.u32 	%r791, [%rd7+232];
	xor.b32  	%r994, %r994, %r791;
	ld.global.u32 	%r792, [%rd7+236];
	xor.b32  	%r993, %r993, %r792;
$L__BB1_67:
	and.b32  	%r794, %r707, 4096;
	setp.eq.s32 	%p37, %r794, 0;
	@%p37 bra 	$L__BB1_69;
	ld.global.u32 	%r795, [%rd7+240];
	xor.b32  	%r997, %r997, %r795;
	ld.global.u32 	%r796, [%rd7+244];
	xor.b32  	%r996, %r996, %r796;
	ld.global.u32 	%r797, [%rd7+248];
	xor.b32  	%r995, %r995, %r797;
	ld.global.u32 	%r798, [%rd7+252];
	xor.b32  	%r994, %r994, %r798;
	ld.global.u32 	%r799, [%rd7+256];
	xor.b32  	%r993, %r993, %r799;
$L__BB1_69:
	and.b32  	%r801, %r707, 8192;
	setp.eq.s32 	%p38, %r801, 0;
	@%p38 bra 	$L__BB1_71;
	ld.global.u32 	%r802, [%rd7+260];
	xor.b32  	%r997, %r997, %r802;
	ld.global.u32 	%r803, [%rd7+264];
	xor.b32  	%r996, %r996, %r803;
	ld.global.u32 	%r804, [%rd7+268];
	xor.b32  	%r995, %r995, %r804;
	ld.global.u32 	%r805, [%rd7+272];
	xor.b32  	%r994, %r994, %r805;
	ld.global.u32 	%r806, [%rd7+276];
	xor.b32  	%r993, %r993, %r806;
$L__BB1_71:
	and.b32  	%r808, %r707, 16384;
	setp.eq.s32 	%p39, %r808, 0;
	@%p39 bra 	$L__BB1_73;
	ld.global.u32 	%r809, [%rd7+280];
	xor.b32  	%r997, %r997, %r809;
	ld.global.u32 	%r810, [%rd7+284];
	xor.b32  	%r996, %r996, %r810;
	ld.global.u32 	%r811, [%rd7+288];
	xor.b32  	%r995, %r995, %r811;
	ld.global.u32 	%r812, [%rd7+292];
	xor.b32  	%r994, %r994, %r812;
	ld.global.u32 	%r813, [%rd7+296];
	xor.b32  	%r993, %r993, %r813;
$L__BB1_73:
	and.b32  	%r815, %r707, 32768;
	setp.eq.s32 	%p40, %r815, 0;
	@%p40 bra 	$L__BB1_75;
	ld.global.u32 	%r816, [%rd7+300];
	xor.b32  	%r997, %r997, %r816;
	ld.global.u32 	%r817, [%rd7+304];
	xor.b32  	%r996, %r996, %r817;
	ld.global.u32 	%r818, [%rd7+308];
	xor.b32  	%r995, %r995, %r818;
	ld.global.u32 	%r819, [%rd7+312];
	xor.b32  	%r994, %r994, %r819;
	ld.global.u32 	%r820, [%rd7+316];
	xor.b32  	%r993, %r993, %r820;
$L__BB1_75:
	add.s32 	%r1084, %r1084, 16;
	setp.ne.s32 	%p41, %r1084, 32;
	@%p41 bra 	$L__BB1_43;
	mad.lo.s32 	%r821, %r1078, -31, %r197;
	add.s32 	%r1078, %r821, 1;
	setp.ne.s32 	%p42, %r1078, 5;
	@%p42 bra 	$L__BB1_42;
	st.local.u32 	[%rd1+4], %r997;
	st.local.v2.u32 	[%rd1+8], {%r996, %r995};
	st.local.v2.u32 	[%rd1+16], {%r994, %r993};
	setp.ne.s64 	%p43, %rd4, 3;
	@%p43 bra 	$L__BB1_115;
	mov.b32 	%r993, 0;
	mov.u32 	%r994, %r993;
	mov.u32 	%r995, %r993;
	mov.u32 	%r996, %r993;
	mov.u32 	%r997, %r993;
	mov.u32 	%r1170, %r993;
$L__BB1_79:
	mul.wide.u32 	%rd26, %r1170, 4;
	add.s64 	%rd27, %rd1, %rd26;
	ld.local.u32 	%r372, [%rd27+4];
	shl.b32 	%r373, %r1170, 5;
	mov.b32 	%r1176, 0;
$L__BB1_80:
	.pragma "nounroll";
	shr.u32 	%r824, %r372, %r1176;
	and.b32  	%r825, %r824, 1;
	setp.eq.b32 	%p44, %r825, 1;
	not.pred 	%p45, %p44;
	add.s32 	%r826, %r373, %r1176;
	mul.lo.s32 	%r827, %r826, 5;
	mul.wide.u32 	%rd28, %r827, 4;
	add.s64 	%rd8, %rd5, %rd28;
	@%p45 bra 	$L__BB1_82;
	ld.global.u32 	%r828, [%rd8];
	xor.b32  	%r997, %r997, %r828;
	ld.global.u32 	%r829, [%rd8+4];
	xor.b32  	%r996, %r996, %r829;
	ld.global.u32 	%r830, [%rd8+8];
	xor.b32  	%r995, %r995, %r830;
	ld.global.u32 	%r831, [%rd8+12];
	xor.b32  	%r994, %r994, %r831;
	ld.global.u32 	%r832, [%rd8+16];
	xor.b32  	%r993, %r993, %r832;
$L__BB1_82:
	and.b32  	%r834, %r824, 2;
	setp.eq.s32 	%p46, %r834, 0;
	@%p46 bra 	$L__BB1_84;
	ld.global.u32 	%r835, [%rd8+20];
	xor.b32  	%r997, %r997, %r835;
	ld.global.u32 	%r836, [%rd8+24];
	xor.b32  	%r996, %r996, %r836;
	ld.global.u32 	%r837, [%rd8+28];
	xor.b32  	%r995, %r995, %r837;
	ld.global.u32 	%r838, [%rd8+32];
	xor.b32  	%r994, %r994, %r838;
	ld.global.u32 	%r839, [%rd8+36];
	xor.b32  	%r993, %r993, %r839;
$L__BB1_84:
	and.b32  	%r841, %r824, 4;
	setp.eq.s32 	%p47, %r841, 0;
	@%p47 bra 	$L__BB1_86;
	ld.global.u32 	%r842, [%rd8+40];
	xor.b32  	%r997, %r997, %r842;
	ld.global.u32 	%r843, [%rd8+44];
	xor.b32  	%r996, %r996, %r843;
	ld.global.u32 	%r844, [%rd8+48];
	xor.b32  	%r995, %r995, %r844;
	ld.global.u32 	%r845, [%rd8+52];
	xor.b32  	%r994, %r994, %r845;
	ld.global.u32 	%r846, [%rd8+56];
	xor.b32  	%r993, %r993, %r846;
$L__BB1_86:
	and.b32  	%r848, %r824, 8;
	setp.eq.s32 	%p48, %r848, 0;
	@%p48 bra 	$L__BB1_88;
	ld.global.u32 	%r849, [%rd8+60];
	xor.b32  	%r997, %r997, %r849;
	ld.global.u32 	%r850, [%rd8+64];
	xor.b32  	%r996, %r996, %r850;
	ld.global.u32 	%r851, [%rd8+68];
	xor.b32  	%r995, %r995, %r851;
	ld.global.u32 	%r852, [%rd8+72];
	xor.b32  	%r994, %r994, %r852;
	ld.global.u32 	%r853, [%rd8+76];
	xor.b32  	%r993, %r993, %r853;
$L__BB1_88:
	and.b32  	%r855, %r824, 16;
	setp.eq.s32 	%p49, %r855, 0;
	@%p49 bra 	$L__BB1_90;
	ld.global.u32 	%r856, [%rd8+80];
	xor.b32  	%r997, %r997, %r856;
	ld.global.u32 	%r857, [%rd8+84];
	xor.b32  	%r996, %r996, %r857;
	ld.global.u32 	%r858, [%rd8+88];
	xor.b32  	%r995, %r995, %r858;
	ld.global.u32 	%r859, [%rd8+92];
	xor.b32  	%r994, %r994, %r859;
	ld.global.u32 	%r860, [%rd8+96];
	xor.b32  	%r993, %r993, %r860;
$L__BB1_90:
	and.b32  	%r862, %r824, 32;
	setp.eq.s32 	%p50, %r862, 0;
	@%p50 bra 	$L__BB1_92;
	ld.global.u32 	%r863, [%rd8+100];
	xor.b32  	%r997, %r997, %r863;
	ld.global.u32 	%r864, [%rd8+104];
	xor.b32  	%r996, %r996, %r864;
	ld.global.u32 	%r865, [%rd8+108];
	xor.b32  	%r995, %r995, %r865;
	ld.global.u32 	%r866, [%rd8+112];
	xor.b32  	%r994, %r994, %r866;
	ld.global.u32 	%r867, [%rd8+116];
	xor.b32  	%r993, %r993, %r867;
$L__BB1_92:
	and.b32  	%r869, %r824, 64;
	setp.eq.s32 	%p51, %r869, 0;
	@%p51 bra 	$L__BB1_94;
	ld.global.u32 	%r870, [%rd8+120];
	xor.b32  	%r997, %r997, %r870;
	ld.global.u32 	%r871, [%rd8+124];
	xor.b32  	%r996, %r996, %r871;
	ld.global.u32 	%r872, [%rd8+128];
	xor.b32  	%r995, %r995, %r872;
	ld.global.u32 	%r873, [%rd8+132];
	xor.b32  	%r994, %r994, %r873;
	ld.global.u32 	%r874, [%rd8+136];
	xor.b32  	%r993, %r993, %r874;
$L__BB1_94:
	and.b32  	%r876, %r824, 128;
	setp.eq.s32 	%p52, %r876, 0;
	@%p52 bra 	$L__BB1_96;
	ld.global.u32 	%r877, [%rd8+140];
	xor.b32  	%r997, %r997, %r877;
	ld.global.u32 	%r878, [%rd8+144];
	xor.b32  	%r996, %r996, %r878;
	ld.global.u32 	%r879, [%rd8+148];
	xor.b32  	%r995, %r995, %r879;
	ld.global.u32 	%r880, [%rd8+152];
	xor.b32  	%r994, %r994, %r880;
	ld.global.u32 	%r881, [%rd8+156];
	xor.b32  	%r993, %r993, %r881;
$L__BB1_96:
	and.b32  	%r883, %r824, 256;
	setp.eq.s32 	%p53, %r883, 0;
	@%p53 bra 	$L__BB1_98;
	ld.global.u32 	%r884, [%rd8+160];
	xor.b32  	%r997, %r997, %r884;
	ld.global.u32 	%r885, [%rd8+164];
	xor.b32  	%r996, %r996, %r885;
	ld.global.u32 	%r886, [%rd8+168];
	xor.b32  	%r995, %r995, %r886;
	ld.global.u32 	%r887, [%rd8+172];
	xor.b32  	%r994, %r994, %r887;
	ld.global.u32 	%r888, [%rd8+176];
	xor.b32  	%r993, %r993, %r888;
$L__BB1_98:
	and.b32  	%r890, %r824, 512;
	setp.eq.s32 	%p54, %r890, 0;
	@%p54 bra 	$L__BB1_100;
	ld.global.u32 	%r891, [%rd8+180];
	xor.b32  	%r997, %r997, %r891;
	ld.global.u32 	%r892, [%rd8+184];
	xor.b32  	%r996, %r996, %r892;
	ld.global.u32 	%r893, [%rd8+188];
	xor.b32  	%r995, %r995, %r893;
	ld.global.u32 	%r894, [%rd8+192];
	xor.b32  	%r994, %r994, %r894;
	ld.global.u32 	%r895, [%rd8+196];
	xor.b32  	%r993, %r993, %r895;
$L__BB1_100:
	and.b32  	%r897, %r824, 1024;
	setp.eq.s32 	%p55, %r897, 0;
	@%p55 bra 	$L__BB1_102;
	ld.global.u32 	%r898, [%rd8+200];
	xor.b32  	%r997, %r997, %r898;
	ld.global.u32 	%r899, [%rd8+204];
	xor.b32  	%r996, %r996, %r899;
	ld.global.u32 	%r900, [%rd8+208];
	xor.b32  	%r995, %r995, %r900;
	ld.global.u32 	%r901, [%rd8+212];
	xor.b32  	%r994, %r994, %r901;
	ld.global.u32 	%r902, [%rd8+216];
	xor.b32  	%r993, %r993, %r902;
$L__BB1_102:
	and.b32  	%r904, %r824, 2048;
	setp.eq.s32 	%p56, %r904, 0;
	@%p56 bra 	$L__BB1_104;
	ld.global.u32 	%r905, [%rd8+220];
	xor.b32  	%r997, %r997, %r905;
	ld.global.u32 	%r906, [%rd8+224];
	xor.b32  	%r996, %r996, %r906;
	ld.global.u32 	%r907, [%rd8+228];
	xor.b32  	%r995, %r995, %r907;
	ld.global.u32 	%r908, [%rd8+232];
	xor.b32  	%r994, %r994, %r908;
	ld.global.u32 	%r909, [%rd8+236];
	xor.b32  	%r993, %r993, %r909;
$L__BB1_104:
	and.b32  	%r911, %r824, 4096;
	setp.eq.s32 	%p57, %r911, 0;
	@%p57 bra 	$L__BB1_106;
	ld.global.u32 	%r912, [%rd8+240];
	xor.b32  	%r997, %r997, %r912;
	ld.global.u32 	%r913, [%rd8+244];
	xor.b32  	%r996, %r996, %r913;
	ld.global.u32 	%r914, [%rd8+248];
	xor.b32  	%r995, %r995, %r914;
	ld.global.u32 	%r915, [%rd8+252];
	xor.b32  	%r994, %r994, %r915;
	ld.global.u32 	%r916, [%rd8+256];
	xor.b32  	%r993, %r993, %r916;
$L__BB1_106:
	and.b32  	%r918, %r824, 8192;
	setp.eq.s32 	%p58, %r918, 0;
	@%p58 bra 	$L__BB1_108;
	ld.global.u32 	%r919, [%rd8+260];
	xor.b32  	%r997, %r997, %r919;
	ld.global.u32 	%r920, [%rd8+264];
	xor.b32  	%r996, %r996, %r920;
	ld.global.u32 	%r921, [%rd8+268];
	xor.b32  	%r995, %r995, %r921;
	ld.global.u32 	%r922, [%rd8+272];
	xor.b32  	%r994, %r994, %r922;
	ld.global.u32 	%r923, [%rd8+276];
	xor.b32  	%r993, %r993, %r923;
$L__BB1_108:
	and.b32  	%r925, %r824, 16384;
	setp.eq.s32 	%p59, %r925, 0;
	@%p59 bra 	$L__BB1_110;
	ld.global.u32 	%r926, [%rd8+280];
	xor.b32  	%r997, %r997, %r926;
	ld.global.u32 	%r927, [%rd8+284];
	xor.b32  	%r996, %r996, %r927;
	ld.global.u32 	%r928, [%rd8+288];
	xor.b32  	%r995, %r995, %r928;
	ld.global.u32 	%r929, [%rd8+292];
	xor.b32  	%r994, %r994, %r929;
	ld.global.u32 	%r930, [%rd8+296];
	xor.b32  	%r993, %r993, %r930;
$L__BB1_110:
	and.b32  	%r932, %r824, 32768;
	setp.eq.s32 	%p60, %r932, 0;
	@%p60 bra 	$L__BB1_112;
	ld.global.u32 	%r933, [%rd8+300];
	xor.b32  	%r997, %r997, %r933;
	ld.global.u32 	%r934, [%rd8+304];
	xor.b32  	%r996, %r996, %r934;
	ld.global.u32 	%r935, [%rd8+308];
	xor.b32  	%r995, %r995, %r935;
	ld.global.u32 	%r936, [%rd8+312];
	xor.b32  	%r994, %r994, %r936;
	ld.global.u32 	%r937, [%rd8+316];
	xor.b32  	%r993, %r993, %r937;
$L__BB1_112:
	add.s32 	%r1176, %r1176, 16;
	setp.ne.s32 	%p61, %r1176, 32;
	@%p61 bra 	$L__BB1_80;
	mad.lo.s32 	%r938, %r1170, -31, %r373;
	add.s32 	%r1170, %r938, 1;
	setp.ne.s32 	%p62, %r1170, 5;
	@%p62 bra 	$L__BB1_79;
	st.local.u32 	[%rd1+4], %r997;
	st.local.v2.u32 	[%rd1+8], {%r996, %r995};
	st.local.v2.u32 	[%rd1+16], {%r994, %r993};
$L__BB1_115:
	shr.u64 	%rd37, %rd3, 2;
	add.s32 	%r980, %r980, 1;
	setp.gt.u64 	%p63, %rd3, 3;
	@%p63 bra 	$L__BB1_3;
$L__BB1_116:
	setp.leu.f64 	%p64, %fd17, 0d0000000000000000;
	@%p64 bra 	$L__BB1_126;
	ld.param.f64 	%fd45, [_Z18monte_carlo_kernelPfdddddddmP17curandStateXORWOW_param_5];
	div.rn.f64 	%fd19, %fd14, %fd17;
	add.u64 	%rd29, %SP, 48;
	add.u64 	%rd10, %SPL, 48;
	mul.f64 	%fd20, %fd45, 0dBFE0000000000000;
	fma.rn.f64 	%fd21, %fd45, %fd20, %fd15;
	mul.f64 	%fd1, %fd19, %fd21;
	sqrt.rn.f64 	%fd22, %fd19;
	mul.f64 	%fd2, %fd45, %fd22;
	mov.b32 	%r1273, 0;
	mov.f32 	%f41, 0f00000000;
	mov.u64 	%rd30, $str;
	mov.u32 	%r1274, %r1273;
	mov.u32 	%r1276, %r993;
	mov.u32 	%r1277, %r994;
	mov.u32 	%r1278, %r995;
$L__BB1_118:
	setp.eq.s32 	%p65, %r1273, 1;
	mov.b32 	%r1273, 0;
	mov.f32 	%f42, %f41;
	@%p65 bra 	$L__BB1_120;
	shr.u32 	%r942, %r997, 2;
	xor.b32  	%r943, %r942, %r997;
	shl.b32 	%r944, %r993, 4;
	shl.b32 	%r945, %r943, 1;
	xor.b32  	%r946, %r945, %r944;
	xor.b32  	%r947, %r946, %r943;
	xor.b32  	%r1277, %r947, %r993;
	add.s32 	%r948, %r1275, %r1277;
	add.s32 	%r949, %r948, 362437;
	shr.u32 	%r950, %r996, 2;
	xor.b32  	%r951, %r950, %r996;
	shl.b32 	%r952, %r1277, 4;
	shl.b32 	%r953, %r951, 1;
	xor.b32  	%r954, %r953, %r952;
	xor.b32  	%r955, %r954, %r951;
	xor.b32  	%r1276, %r955, %r1277;
	add.s32 	%r1275, %r1275, 724874;
	add.s32 	%r956, %r1276, %r1275;
	cvt.rn.f32.u32 	%f9, %r949;
	fma.rn.f32 	%f10, %f9, 0f2F800000, 0f2F000000;
	cvt.rn.f32.u32 	%f11, %r956;
	fma.rn.f32 	%f12, %f11, 0f30C90FDB, 0f30490FDB;
	setp.lt.f32 	%p66, %f10, 0f00800000;
	mul.f32 	%f13, %f10, 0f4B000000;
	selp.f32 	%f14, %f13, %f10, %p66;
	selp.f32 	%f15, 0fC1B80000, 0f00000000, %p66;
	mov.b32 	%r957, %f14;
	add.s32 	%r958, %r957, -1059760811;
	and.b32  	%r959, %r958, -8388608;
	sub.s32 	%r960, %r957, %r959;
	mov.b32 	%f16, %r960;
	cvt.rn.f32.s32 	%f17, %r959;
	fma.rn.f32 	%f18, %f17, 0f34000000, %f15;
	add.f32 	%f19, %f16, 0fBF800000;
	fma.rn.f32 	%f20, %f19, 0fBE055027, 0f3E1039F6;
	fma.rn.f32 	%f21, %f20, %f19, 0fBDF8CDCC;
	fma.rn.f32 	%f22, %f21, %f19, 0f3E0F2955;
	fma.rn.f32 	%f23, %f22, %f19, 0fBE2AD8B9;
	fma.rn.f32 	%f24, %f23, %f19, 0f3E4CED0B;
	fma.rn.f32 	%f25, %f24, %f19, 0fBE7FFF22;
	fma.rn.f32 	%f26, %f25, %f19, 0f3EAAAA78;
	fma.rn.f32 	%f27, %f26, %f19, 0fBF000000;
	mul.f32 	%f28, %f19, %f27;
	fma.rn.f32 	%f29, %f28, %f19, %f19;
	fma.rn.f32 	%f30, %f18, 0f3F317218, %f29;
	setp.gt.u32 	%p67, %r957, 2139095039;
	fma.rn.f32 	%f31, %f14, 0f7F800000, 0f7F800000;
	selp.f32 	%f32, %f31, %f30, %p67;
	setp.eq.f32 	%p68, %f14, 0f00000000;
	mul.f32 	%f33, %f32, 0fC0000000;
	selp.f32 	%f34, 0f7F800000, %f33, %p68;
	sqrt.rn.f32 	%f35, %f34;
	sin.approx.f32 	%f36, %f12;
	cos.approx.f32 	%f37, %f12;
	mul.f32 	%f42, %f35, %f36;
	mul.f32 	%f41, %f35, %f37;
	mov.b32 	%r1273, 1;
	mov.u32 	%r1278, %r993;
	mov.u32 	%r996, %r994;
	mov.u32 	%r997, %r995;
$L__BB1_120:
	cvt.f64.f32 	%fd4, %f42;
	fma.rn.f64 	%fd5, %fd2, %fd4, %fd1;
	fma.rn.f64 	%fd23, %fd5, 0d3FF71547652B82FE, 0d4338000000000000;
	{
	.reg .b32 %temp; 
	mov.b64 	{%r571, %temp}, %fd23;
	}
	mov.f64 	%fd24, 0dC338000000000000;
	add.rn.f64 	%fd25, %fd23, %fd24;
	fma.rn.f64 	%fd26, %fd25, 0dBFE62E42FEFA39EF, %fd5;
	fma.rn.f64 	%fd27, %fd25, 0dBC7ABC9E3B39803F, %fd26;
	fma.rn.f64 	%fd28, %fd27, 0d3E5ADE1569CE2BDF, 0d3E928AF3FCA213EA;
	fma.rn.f64 	%fd29, %fd28, %fd27, 0d3EC71DEE62401315;
	fma.rn.f64 	%fd30, %fd29, %fd27, 0d3EFA01997C89EB71;
	fma.rn.f64 	%fd31, %fd30, %fd27, 0d3F2A01A014761F65;
	fma.rn.f64 	%fd32, %fd31, %fd27, 0d3F56C16C1852B7AF;
	fma.rn.f64 	%fd33, %fd32, %fd27, 0d3F81111111122322;
	fma.rn.f64 	%fd34, %fd33, %fd27, 0d3FA55555555502A1;
	fma.rn.f64 	%fd35, %fd34, %fd27, 0d3FC5555555555511;
	fma.rn.f64 	%fd36, %fd35, %fd27, 0d3FE000000000000B;
	fma.rn.f64 	%fd37, %fd36, %fd27, 0d3FF0000000000000;
	fma.rn.f64 	%fd38, %fd37, %fd27, 0d3FF0000000000000;
	{
	.reg .b32 %temp; 
	mov.b64 	{%r572, %temp}, %fd38;
	}
	{
	.reg .b32 %temp; 
	mov.b64 	{%temp, %r573}, %fd38;
	}
	shl.b32 	%r961, %r571, 20;
	add.s32 	%r962, %r961, %r573;
	mov.b64 	%fd47, {%r572, %r962};
	{
	.reg .b32 %temp; 
	mov.b64 	{%temp, %r963}, %fd5;
	}
	mov.b32 	%f38, %r963;
	abs.f32 	%f6, %f38;
	setp.lt.f32 	%p69, %f6, 0f4086232B;
	@%p69 bra 	$L__BB1_123;
	setp.lt.f64 	%p70, %fd5, 0d0000000000000000;
	add.f64 	%fd39, %fd5, 0d7FF0000000000000;
	selp.f64 	%fd47, 0d0000000000000000, %fd39, %p70;
	setp.geu.f32 	%p71, %f6, 0f40874800;
	@%p71 bra 	$L__BB1_123;
	shr.u32 	%r964, %r571, 31;
	add.s32 	%r965, %r571, %r964;
	shr.s32 	%r966, %r965, 1;
	shl.b32 	%r967, %r966, 20;
	add.s32 	%r968, %r573, %r967;
	mov.b64 	%fd40, {%r572, %r968};
	sub.s32 	%r969, %r571, %r966;
	shl.b32 	%r970, %r969, 20;
	add.s32 	%r971, %r970, 1072693248;
	mov.b32 	%r972, 0;
	mov.b64 	%fd41, {%r972, %r971};
	mul.f64 	%fd47, %fd41, %fd40;
$L__BB1_123:
	setp.ne.s32 	%p72, %r1, 0;
	mul.f64 	%fd48, %fd48, %fd47;
	setp.gt.u32 	%p73, %r1274, 4;
	or.pred  	%p74, %p72, %p73;
	@%p74 bra 	$L__BB1_125;
	st.local.u32 	[%rd10], %r1274;
	st.local.f64 	[%rd10+8], %fd4;
	st.local.f64 	[%rd10+16], %fd48;
	cvta.global.u64 	%rd31, %rd30;
	{ // callseq 0, 0
	.param .b64 param0;
	st.param.b64 	[param0], %rd31;
	.param .b64 param1;
	st.param.b64 	[param1], %rd29;
	.param .b32 retval0;
	call.uni (retval0), 
	vprintf, 
	(
	param0, 
	param1
	);
	ld.param.b32 	%r973, [retval0];
	} // callseq 0
$L__BB1_125:
	add.s32 	%r1274, %r1274, 1;
	cvt.rn.f64.u32 	%fd42, %r1274;
	setp.gt.f64 	%p75, %fd17, %fd42;
	mov.u32 	%r993, %r1276;
	mov.u32 	%r994, %r1277;
	mov.u32 	%r995, %r1278;
	@%p75 bra 	$L__BB1_118;
$L__BB1_126:
	ld.param.u64 	%rd36, [_Z18monte_carlo_kernelPfdddddddmP17curandStateXORWOW_param_0];
	sub.f64 	%fd43, %fd48, %fd12;
	max.f64 	%fd44, %fd43, 0d0000000000000000;
	cvt.rn.f32.f64 	%f39, %fd44;
	cvta.to.global.u64 	%rd33, %rd36;
	shl.b64 	%rd34, %rd2, 2;
	add.s64 	%rd35, %rd33, %rd34;
	st.global.f32 	[%rd35], %f39;
$L__BB1_127:
	ret;

}


// ===== COMPILED SASS (sm_100) =====

	.target	sm_100

	.elftype	@"ET_EXEC"


//--------------------- .note.nv.tkinfo           --------------------------
	.section	.note.nv.tkinfo,"",@"SHT_NOTE"
	.sectionflags	@"SHF_NOTE_NV_TKINFO"
	.tkinfo
        /*0018*/ 	.word	0x00000002
        /*0030*/ 	.string	""
        /*0030*/ 	.string	"ptxas"
        /*0030*/ 	.string	"Cuda compilation tools, release 13.0, V13.0.88"
        /*0030*/ 	.string	"Build cuda_13.0.r13.0/compiler.36424714_0"
        /*0030*/ 	.string	"-arch sm_100 -m 64 "



//--------------------- .note.nv.cuinfo           --------------------------
	.section	.note.nv.cuinfo,"",@"SHT_NOTE"
	.sectionflags	@"SHF_NOTE_NV_CUINFO"
        /*0018*/ 	.short	0x0002
        /*001a*/ 	.short	0x0064
        /*001c*/ 	.short	0x0082
	.zero		2


//--------------------- .nv.info                  --------------------------
	.section	.nv.info,"",@"SHT_CUDA_INFO"
	.align	4


	//----- nvinfo : EIATTR_REGCOUNT
	.align		4
        /*0000*/ 	.byte	0x04, 0x2f
        /*0002*/ 	.short	(.L_11 - .L_10)
	.align		4
.L_10:
        /*0004*/ 	.word	index@(_Z16initCurandStatesP17curandStateXORWOWm)
        /*0008*/ 	.word	0x0000001f


	//----- nvinfo : EIATTR_FRAME_SIZE
	.align		4
.L_11:
        /*000c*/ 	.byte	0x04, 0x11
        /*000e*/ 	.short	(.L_13 - .L_12)
	.align		4
.L_12:
        /*0010*/ 	.word	index@(_Z16initCurandStatesP17curandStateXORWOWm)
        /*0014*/ 	.word	0x00000000


	//----- nvinfo : EIATTR_REGCOUNT
	.align		4
.L_13:
        /*0018*/ 	.byte	0x04, 0x2f
        /*001a*/ 	.short	(.L_15 - .L_14)
	.align		4
.L_14:
        /*001c*/ 	.word	index@(_Z18monte_carlo_kernelPfdddddddmP17curandStateXORWOW)
        /*0020*/ 	.word	0x00000025


	//----- nvinfo : EIATTR_FRAME_SIZE
	.align		4
.L_15:
        /*0024*/ 	.byte	0x04, 0x11
        /*0026*/ 	.short	(.L_17 - .L_16)
	.align		4
.L_16:
        /*0028*/ 	.word	index@($__internal_2_$__cuda_sm20_sqrt_rn_f32_slowpath)
        /*002c*/ 	.word	0x00000048


	//----- nvinfo : EIATTR_FRAME_SIZE
	.align		4
.L_17:
        /*0030*/ 	.byte	0x04, 0x11
        /*0032*/ 	.short	(.L_19 - .L_18)
	.align		4
.L_18:
        /*0034*/ 	.word	index@($__internal_1_$__cuda_sm20_dsqrt_rn_f64_mediumpath_v1)
        /*0038*/ 	.word	0x00000048


	//----- nvinfo : EIATTR_FRAME_SIZE
	.align		4
.L_19:
        /*003c*/ 	.byte	0x04, 0x11
        /*003e*/ 	.short	(.L_21 - .L_20)
	.align		4
.L_20:
        /*0040*/ 	.word	index@($__internal_0_$__cuda_sm20_div_rn_f64_full)
        /*0044*/ 	.word	0x00000048


	//----- nvinfo : EIATTR_FRAME_SIZE
	.align		4
.L_21:
        /*0048*/ 	.byte	0x04, 0x11
        /*004a*/ 	.short	(.L_23 - .L_22)
	.align		4
.L_22:
        /*004c*/ 	.word	index@(_Z18monte_carlo_kernelPfdddddddmP17curandStateXORWOW)
        /*0050*/ 	.word	0x00000048


	//----- nvinfo : EIATTR_MIN_STACK_SIZE
	.align		4
.L_23:
        /*0054*/ 	.byte	0x04, 0x12
        /*0056*/ 	.short	(.L_25 - .L_24)
	.align		4
.L_24:
        /*0058*/ 	.word	index@(_Z18monte_carlo_kernelPfdddddddmP17curandStateXORWOW)
        /*005c*/ 	.word	0x00000048


	//----- nvinfo : EIATTR_MIN_STACK_SIZE
	.align		4
.L_25:
        /*0060*/ 	.byte	0x04, 0x12
        /*0062*/ 	.short	(.L_27 - .L_26)
	.align		4
.L_26:
        /*0064*/ 	.word	index@(_Z16initCurandStatesP17curandStateXORWOWm)
        /*0068*/ 	.word	0x00000000
.L_27:


//--------------------- .nv.compat                --------------------------
	.section	.nv.compat,"",@"SHT_CUDA_COMPAT_INFO"
	.align	4
        /*0000*/ 	.byte	0x02, 0x09, 0x00, 0x00, 0x02, 0x02, 0x01, 0x00, 0x02, 0x05, 0x05, 0x00, 0x03, 0x07, 0x01, 0x01
        /*0010*/ 	.byte	0x02, 0x03, 0x00, 0x00, 0x02, 0x06, 0x01, 0x00, 0x04, 0x0b, 0x08, 0x00, 0x01, 0x00, 0x00, 0x00
        /*0020*/ 	.byte	0x00, 0x00, 0x00, 0x00


//--------------------- .nv.info._Z18monte_carlo_kernelPfdddddddmP17curandStateXORWOW --------------------------
	.section	.nv.info._Z18monte_carlo_kernelPfdddddddmP17curandStateXORWOW,"",@"SHT_CUDA_INFO"
	.sectionflags	@""
	.align	4


	//----- nvinfo : EIATTR_CUDA_API_VERSION
	.align		4
        /*0000*/ 	.byte	0x04, 0x37
        /*0002*/ 	.short	(.L_29 - .L_28)
.L_28:
        /*0004*/ 	.word	0x00000082


	//----- nvinfo : EIATTR_KPARAM_INFO
	.align		4
.L_29:
        /*0008*/ 	.byte	0x04, 0x17
        /*000a*/ 	.short	(.L_31 - .L_30)
.L_30:
        /*000c*/ 	.word	0x00000000
        /*0010*/ 	.short	0x0009
        /*0012*/ 	.short	0x0048
        /*0014*/ 	.byte	0x00, 0xf5, 0x21, 0x00


	//----- nvinfo : EIATTR_KPARAM_INFO
	.align		4
.L_31:
        /*0018*/ 	.byte	0x04, 0x17
        /*001a*/ 	.short	(.L_33 - .L_32)
.L_32:
        /*001c*/ 	.word	0x00000000
        /*0020*/ 	.short	0x0008
        /*0022*/ 	.short	0x0040
        /*0024*/ 	.byte	0x00, 0xf0, 0x21, 0x00


	//----- nvinfo : EIATTR_KPARAM_INFO
	.align		4
.L_33:
        /*0028*/ 	.byte	0x04, 0x17
        /*002a*/ 	.short	(.L_35 - .L_34)
.L_34:
        /*002c*/ 	.word	0x00000000
        /*0030*/ 	.short	0x0007
        /*0032*/ 	.short	0x0038
        /*0034*/ 	.byte	0x00, 0xf0, 0x21, 0x00


	//----- nvinfo : EIATTR_KPARAM_INFO
	.align		4
.L_35:
        /*0038*/ 	.byte	0x04, 0x17
        /*003a*/ 	.short	(.L_37 - .L_36)
.L_36:
        /*003c*/ 	.word	0x00000000
        /*0040*/ 	.short	0x0006
        /*0042*/ 	.short	0x0030
        /*0044*/ 	.byte	0x00, 0xf0, 0x21, 0x00


	//----- nvinfo : EIATTR_KPARAM_INFO
	.align		4
.L_37:
        /*0048*/ 	.byte	0x04, 0x17
        /*004a*/ 	.short	(.L_39 - .L_38)
.L_38:
        /*004c*/ 	.word	0x00000000
        /*0050*/ 	.short	0x0005
        /*0052*/ 	.short	0x0028
        /*0054*/ 	.byte	0x00, 0xf0, 0x21, 0x00


	//----- nvinfo : EIATTR_KPARAM_INFO
	.align		4
.L_39:
        /*0058*/ 	.byte	0x04, 0x17
        /*005a*/ 	.short	(.L_41 - .L_40)
.L_40:
        /*005c*/ 	.word	0x00000000
        /*0060*/ 	.short	0x0004
        /*0062*/ 	.short	0x0020
        /*0064*/ 	.byte	0x00, 0xf0, 0x21, 0x00


	//----- nvinfo : EIATTR_KPARAM_INFO
	.align		4
.L_41:
        /*0068*/ 	.byte	0x04, 0x17
        /*006a*/ 	.short	(.L_43 - .L_42)
.L_42:
        /*006c*/ 	.word	0x00000000
        /*0070*/ 	.short	0x0003
        /*0072*/ 	.short	0x0018
        /*0074*/ 	.byte	0x00, 0xf0, 0x21, 0x00


	//----- nvinfo : EIATTR_KPARAM_INFO
	.align		4
.L_43:
        /*0078*/ 	.byte	0x04, 0x17
        /*007a*/ 	.short	(.L_45 - .L_44)
.L_44:
        /*007c*/ 	.word	0x00000000
        /*0080*/ 	.short	0x0002
        /*0082*/ 	.short	0x0010
        /*0084*/ 	.byte	0x00, 0xf0, 0x21, 0x00


	//----- nvinfo : EIATTR_KPARAM_INFO
	.align		4
.L_45:
        /*0088*/ 	.byte	0x04, 0x17
        /*008a*/ 	.short	(.L_47 - .L_46)
.L_46:
        /*008c*/ 	.word	0x00000000
        /*0090*/ 	.short	0x0001
        /*0092*/ 	.short	0x0008
        /*0094*/ 	.byte	0x00, 0xf0, 0x21, 0x00


	//----- nvinfo : EIATTR_KPARAM_INFO
	.align		4
.L_47:
        /*0098*/ 	.byte	0x04, 0x17
        /*009a*/ 	.short	(.L_49 - .L_48)
.L_48:
        /*009c*/ 	.word	0x00000000
        /*00a0*/ 	.short	0x0000
        /*00a2*/ 	.short	0x0000
        /*00a4*/ 	.byte	0x00, 0xf5, 0x21, 0x00


	//----- nvinfo : EIATTR_SPARSE_MMA_MASK
	.align		4
.L_49:
        /*00a8*/ 	.byte	0x03, 0x50
        /*00aa*/ 	.short	0x0000


	//----- nvinfo : EIATTR_MAXREG_COUNT
	.align		4
        /*00ac*/ 	.byte	0x03, 0x1b
        /*00ae*/ 	.short	0x00ff


	//----- nvinfo : EIATTR_EXTERNS
	.align		4
        /*00b0*/ 	.byte	0x04, 0x0f
        /*00b2*/ 	.short	(.L_51 - .L_50)


	//   ....[0]....
	.align		4
.L_50:
        /*00b4*/ 	.word	index@(vprintf)


	//----- nvinfo : EIATTR_MERCURY_ISA_VERSION
	.align		4
.L_51:
        /*00b8*/ 	.byte	0x03, 0x5f
        /*00ba*/ 	.short	0x0101


	//----- nvinfo : EIATTR_VRC_CTA_INIT_COUNT
	.align		4
        /*00bc*/ 	.byte	0x02, 0x4a
	.zero		1
	.zero		1


	//----- nvinfo : EIATTR_SYSCALL_OFFSETS
	.align		4
        /*00c0*/ 	.byte	0x04, 0x46
        /*00c2*/ 	.short	(.L_53 - .L_52)


	//   ....[0]....
.L_52:
        /*00c4*/ 	.word	0x000034d0


	//----- nvinfo : EIATTR_EXIT_INSTR_OFFSETS
	.align		4
.L_53:
        /*00c8*/ 	.byte	0x04, 0x1c
        /*00ca*/ 	.short	(.L_55 - .L_54)


	//   ....[0]....
.L_54:
        /*00cc*/ 	.word	0x00000080


	//   ....[1]....
        /*00d0*/ 	.word	0x00003660


	//----- nvinfo : EIATTR_CRS_STACK_SIZE
	.align		4
.L_55:
        /*00d4*/ 	.byte	0x04, 0x1e
        /*00d6*/ 	.short	(.L_57 - .L_56)
.L_56:
        /*00d8*/ 	.word	0x00000000


	//----- nvinfo : EIATTR_CBANK_PARAM_SIZE
	.align		4
.L_57:
        /*00dc*/ 	.byte	0x03, 0x19
        /*00de*/ 	.short	0x0050


	//----- nvinfo : EIATTR_PARAM_CBANK
	.align		4
        /*00e0*/ 	.byte	0x04, 0x0a
        /*00e2*/ 	.short	(.L_59 - .L_58)
	.align		4
.L_58:
        /*00e4*/ 	.word	index@(.nv.constant0._Z18monte_carlo_kernelPfdddddddmP17curandStateXORWOW)
        /*00e8*/ 	.short	0x0380
        /*00ea*/ 	.short	0x0050


	//----- nvinfo : EIATTR_SW_WAR
	.align		4
.L_59:
        /*00ec*/ 	.byte	0x04, 0x36
        /*00ee*/ 	.short	(.L_61 - .L_60)
.L_60:
        /*00f0*/ 	.word	0x00000008
.L_61:


//--------------------- .nv.info._Z16initCurandStatesP17curandStateXORWOWm --------------------------
	.section	.nv.info._Z16initCurandStatesP17curandStateXORWOWm,"",@"SHT_CUDA_INFO"
	.sectionflags	@""
	.align	4


	//----- nvinfo : EIATTR_CUDA_API_VERSION
	.align		4
        /*0000*/ 	.byte	0x04, 0x37
        /*0002*/ 	.short	(.L_63 - .L_62)
.L_62:
        /*0004*/ 	.word	0x00000082


	//----- nvinfo : EIATTR_KPARAM_INFO
	.align		4
.L_63:
        /*0008*/ 	.byte	0x04, 0x17
        /*000a*/ 	.short	(.L_65 - .L_64)
.L_64:
        /*000c*/ 	.word	0x00000000
        /*0010*/ 	.short	0x0001
        /*0012*/ 	.short	0x0008
        /*0014*/ 	.byte	0x00, 0xf0, 0x21, 0x00


	//----- nvinfo : EIATTR_KPARAM_INFO
	.align		4
.L_65:
        /*0018*/ 	.byte	0x04, 0x17
        /*001a*/ 	.short	(.L_67 - .L_66)
.L_66:
        /*001c*/ 	.word	0x00000000
        /*0020*/ 	.short	0x0000
        /*0022*/ 	.short	0x0000
        /*0024*/ 	.byte	0x00, 0xf5, 0x21, 0x00


	//----- nvinfo : EIATTR_SPARSE_MMA_MASK
	.align		4
.L_67:
        /*0028*/ 	.byte	0x03, 0x50
        /*002a*/ 	.short	0x0000


	//----- nvinfo : EIATTR_MAXREG_COUNT
	.align		4
        /*002c*/ 	.byte	0x03, 0x1b
        /*002e*/ 	.short	0x00ff


	//----- nvinfo : EIATTR_MERCURY_ISA_VERSION
	.align		4
        /*0030*/ 	.byte	0x03, 0x5f
        /*0032*/ 	.short	0x0101


	//----- nvinfo : EIATTR_VRC_CTA_INIT_COUNT
	.align		4
        /*0034*/ 	.byte	0x02, 0x4a
	.zero		1
	.zero		1


	//----- nvinfo : EIATTR_EXIT_INSTR_OFFSETS
	.align		4
        /*0038*/ 	.byte	0x04, 0x1c
        /*003a*/ 	.short	(.L_69 - .L_68)


	//   ....[0]....
.L_68:
        /*003c*/ 	.word	0x00000ed0


	//----- nvinfo : EIATTR_CRS_STACK_SIZE
	.align		4
.L_69:
        /*0040*/ 	.byte	0x04, 0x1e
        /*0042*/ 	.short	(.L_71 - .L_70)
.L_70:
        /*0044*/ 	.word	0x00000000


	//----- nvinfo : EIATTR_CBANK_PARAM_SIZE
	.align		4
.L_71:
        /*0048*/ 	.byte	0x03, 0x19
        /*004a*/ 	.short	0x0010


	//----- nvinfo : EIATTR_PARAM_CBANK
	.align		4
        /*004c*/ 	.byte	0x04, 0x0a
        /*004e*/ 	.short	(.L_73 - .L_72)
	.align		4
.L_72:
        /*0050*/ 	.word	index@(.nv.constant0._Z16initCurandStatesP17curandStateXORWOWm)
        /*0054*/ 	.short	0x0380
        /*0056*/ 	.short	0x0010


	//----- nvinfo : EIATTR_SW_WAR
	.align		4
.L_73:
        /*0058*/ 	.byte	0x04, 0x36
        /*005a*/ 	.short	(.L_75 - .L_74)
.L_74:
        /*005c*/ 	.word	0x00000008
.L_75:


//--------------------- .nv.callgraph             --------------------------
	.section	.nv.callgraph,"",@"SHT_CUDA_CALLGRAPH"
	.align	4
	.sectionentsize	8
	.align		4
        /*0000*/ 	.word	0x00000000
	.align		4
        /*0004*/ 	.word	0xffffffff
	.align		4
        /*0008*/ 	.word	index@(_Z18monte_carlo_kernelPfdddddddmP17curandStateXORWOW)
	.align		4
        /*000c*/ 	.word	index@(vprintf)
	.align		4
        /*0010*/ 	.word	0x00000000
	.align		4
        /*0014*/ 	.word	0xfffffffe
	.align		4
        /*0018*/ 	.word	0x00000000
	.align		4
        /*001c*/ 	.word	0xfffffffd
	.align		4
        /*0020*/ 	.word	0x00000000
	.align		4
        /*0024*/ 	.word	0xfffffffc


//--------------------- .nv.constant4             --------------------------
	.section	.nv.constant4,"a",@progbits
	.align	8
	.align		8
.nv.constant4:
        /*0000*/ 	.dword	vprintf
	.align		8
        /*0008*/ 	.dword	precalc_xorwow_matrix
	.align		8
        /*0010*/ 	.dword	precalc_xorwow_offset_matrix
	.align		8
        /*0018*/ 	.dword	mrg32k3aM1
	.align		8
        /*0020*/ 	.dword	mrg32k3aM2
	.align		8
        /*0028*/ 	.dword	mrg32k3aM1SubSeq
	.align		8
        /*0030*/ 	.dword	mrg32k3aM2SubSeq
	.align		8
        /*0038*/ 	.dword	mrg32k3aM1Seq
	.align		8
        /*0040*/ 	.dword	mrg32k3aM2Seq
	.align		8
        /*0048*/ 	.dword	$str


//--------------------- .nv.constant3             --------------------------
	.section	.nv.constant3,"a",@progbits
	.align	8
.nv.constant3:
	.type		__cr_lgamma_table,@object
	.size		__cr_lgamma_table,(.L_8 - __cr_lgamma_table)
__cr_lgamma_table:
        /*0000*/ 	.byte	0x00, 0x00, 0x00, 0x00, 0x00, 0x00, 0x00, 0x00, 0x00, 0x00, 0x00, 0x00, 0x00, 0x00, 0x00, 0x00
        /*0010*/ 	.byte	0xef, 0x39, 0xfa, 0xfe, 0x42, 0x2e, 0xe6, 0x3f, 0x02, 0x20, 0x2a, 0xfa, 0x0b, 0xab, 0xfc, 0x3f
        /*0020*/ 	.byte	0xf9, 0x2c, 0x92, 0x7c, 0xa7, 0x6c, 0x09, 0x40, 0xc9, 0x79, 0x44, 0x3c, 0x64, 0x26, 0x13, 0x40
        /*0030*/ 	.byte	0xca, 0x01, 0xcf, 0x3a, 0x27, 0x51, 0x1a, 0x40, 0x30, 0xcc, 0x2d, 0xf3, 0xe1, 0x0c, 0x21, 0x40
        /*0040*/ 	.byte	0x0d, 0xb7, 0xfc, 0x82, 0x8e, 0x35, 0x25, 0x40
.L_8:


//--------------------- .text._Z18monte_carlo_kernelPfdddddddmP17curandStateXORWOW --------------------------
	.section	.text._Z18monte_carlo_kernelPfdddddddmP17curandStateXORWOW,"ax",@progbits
	.align	128
        .global         _Z18monte_carlo_kernelPfdddddddmP17curandStateXORWOW
        .type           _Z18monte_carlo_kernelPfdddddddmP17curandStateXORWOW,@function
        .size           _Z18monte_carlo_kernelPfdddddddmP17curandStateXORWOW,(.L_x_44 - _Z18monte_carlo_kernelPfdddddddmP17curandStateXORWOW)
        .other          _Z18monte_carlo_kernelPfdddddddmP17curandStateXORWOW,@"STO_CUDA_ENTRY STV_DEFAULT"
_Z18monte_carlo_kernelPfdddddddmP17curandStateXORWOW:
.text._Z18monte_carlo_kernelPfdddddddmP17curandStateXORWOW:
[----:B------:R-:W0:Y:S01]  /*0000*/  LDC R1, c[0x0][0x37c] ;  /* 0x0000df00ff017b82 */ /* 0x000e220000000800 */
[----:B------:R-:W1:Y:S01]  /*0010*/  S2R R34, SR_TID.X ;  /* 0x0000000000227919 */ /* 0x000e620000002100 */
[----:B------:R-:W2:Y:S01]  /*0020*/  LDCU UR40, c[0x0][0x2fc] ;  /* 0x00005f80ff2877ac */ /* 0x000ea20008000800 */
[----:B0-----:R-:W-:Y:S01]  /*0030*/  VIADD R1, R1, 0xffffffb8 ;  /* 0xffffffb801017836 */ /* 0x001fe20000000000 */
[----:B------:R-:W1:Y:S01]  /*0040*/  S2R R3, SR_CTAID.X ;  /* 0x0000000000037919 */ /* 0x000e620000002500 */
[----:B------:R-:W1:Y:S02]  /*0050*/  LDCU UR4, c[0x0][0x360] ;  /* 0x00006c00ff0477ac */ /* 0x000e640008000800 */
[----:B-1----:R-:W-:-:S05]  /*0060*/  IMAD R34, R3, UR4, R34 ;  /* 0x0000000403227c24 */ /* 0x002fca000f8e0222 */
[----:B------:R-:W-:-:S13]  /*0070*/  ISETP.GT.U32.AND P0, PT, R34, 0xf423f, PT ;  /* 0x000f423f2200780c */ /* 0x000fda0003f04070 */
[----:B--2---:R-:W-:Y:S05]  /*0080*/  @P0 EXIT ;  /* 0x000000000000094d */ /* 0x004fea0003800000 */
[----:B------:R-:W0:Y:S01]  /*0090*/  LDC.64 R10, c[0x0][0x3c8] ;  /* 0x0000f200ff0a7b82 */ /* 0x000e220000000a00 */
[----:B------:R-:W1:Y:S07]  /*00a0*/  LDCU.64 UR38, c[0x0][0x358] ;  /* 0x00006b00ff2677ac */ /* 0x000e6e0008000a00 */
[----:B------:R-:W2:Y:S01]  /*00b0*/  LDC.64 R2, c[0x0][0x3c0] ;  /* 0x0000f000ff027b82 */ /* 0x000ea20000000a00 */
[----:B0-----:R-:W-:-:S05]  /*00c0*/  IMAD.WIDE.U32 R10, R34, 0x30, R10 ;  /* 0x00000030220a7825 */ /* 0x001fca00078e000a */
[----:B-1----:R-:W3:Y:S04]  /*00d0*/  LDG.E.64 R6, desc[UR38][R10.64+0x18] ;  /* 0x000018260a067981 */ /* 0x002ee8000c1e1b00 */
[----:B------:R-:W4:Y:S04]  /*00e0*/  LDG.E R0, desc[UR38][R10.64+0x20] ;  /* 0x000020260a007981 */ /* 0x000f28000c1e1900 */
[----:B------:R-:W5:Y:S01]  /*00f0*/  LDG.E.64 R8, desc[UR38][R10.64+0x28] ;  /* 0x000028260a087981 */ /* 0x000f62000c1e1b00 */
[----:B--2---:R-:W-:Y:S01]  /*0100*/  LOP3.LUT R2, R2, 0xaad26b49, RZ, 0x3c, !PT ;  /* 0xaad26b4902027812 */ /* 0x004fe200078e3cff */
[----:B------:R-:W0:Y:S01]  /*0110*/  LDCU.64 UR4, c[0x0][0x390] ;  /* 0x00007200ff0477ac */ /* 0x000e220008000a00 */
[----:B------:R-:W-:Y:S01]  /*0120*/  LOP3.LUT R3, R3, 0xf7dcefdd, RZ, 0x3c, !PT ;  /* 0xf7dcefdd03037812 */ /* 0x000fe200078e3cff */
[----:B------:R-:W-:Y:S01]  /*0130*/  BSSY.RECONVERGENT B0, `(.L_x_0) ;  /* 0x0000263000007945 */ /* 0x000fe20003800200 */
[----:B------:R-:W-:Y:S01]  /*0140*/  ISETP.NE.AND P0, PT, R34, RZ, PT ;  /* 0x000000ff2200720c */ /* 0x000fe20003f05270 */
[----:B------:R-:W-:-:S02]  /*0150*/  IMAD R5, R2, 0x4182bed5, RZ ;  /* 0x4182bed502057824 */ /* 0x000fc400078e02ff */
[----:B------:R-:W-:Y:S02]  /*0160*/  IMAD R4, R3, -0x658354e5, RZ ;  /* 0x9a7cab1b03047824 */ /* 0x000fe400078e02ff */
[C---:B------:R-:W-:Y:S01]  /*0170*/  VIADD R25, R5.reuse, 0x75bcd15 ;  /* 0x075bcd1505197836 */ /* 0x040fe20000000000 */
[C---:B------:R-:W-:Y:S01]  /*0180*/  LOP3.LUT R2, R5.reuse, 0x159a55e5, RZ, 0x3c, !PT ;  /* 0x159a55e505027812 */ /* 0x040fe200078e3cff */
[C---:B------:R-:W-:Y:S01]  /*0190*/  VIADD R3, R4.reuse, 0x1f123bb5 ;  /* 0x1f123bb504037836 */ /* 0x040fe20000000000 */
[C---:B------:R-:W-:Y:S01]  /*01a0*/  IADD3 R24, PT, PT, R5.reuse, 0x64f0c9, R4 ;  /* 0x0064f0c905187810 */ /* 0x040fe20007ffe004 */
[----:B------:R-:W-:Y:S01]  /*01b0*/  VIADD R5, R5, 0x583f19 ;  /* 0x00583f1905057836 */ /* 0x000fe20000000000 */
[----:B------:R-:W-:Y:S02]  /*01c0*/  LOP3.LUT R4, R4, 0x5491333, RZ, 0x3c, !PT ;  /* 0x0549133304047812 */ /* 0x000fe400078e3cff */
[----:B------:R1:W-:Y:S01]  /*01d0*/  STL.64 [R1+0x8], R2 ;  /* 0x0000080201007387 */ /* 0x0003e20000100a00 */
[----:B0-----:R-:W-:-:S03]  /*01e0*/  IMAD.U32 R22, RZ, RZ, UR4 ;  /* 0x00000004ff167e24 */ /* 0x001fc6000f8e00ff */
[----:B------:R1:W-:Y:S01]  /*01f0*/  STL.64 [R1], R24 ;  /* 0x0000001801007387 */ /* 0x0003e20000100a00 */
[----:B------:R-:W-:-:S03]  /*0200*/  IMAD.U32 R23, RZ, RZ, UR5 ;  /* 0x00000005ff177e24 */ /* 0x000fc6000f8e00ff */
[----:B------:R1:W-:Y:S04]  /*0210*/  STL.64 [R1+0x10], R4 ;  /* 0x0000100401007387 */ /* 0x0003e80000100a00 */
[----:B---3--:R1:W-:Y:S04]  /*0220*/  STL.64 [R1+0x18], R6 ;  /* 0x0000180601007387 */ /* 0x0083e80000100a00 */
[----:B----4-:R1:W-:Y:S04]  /*0230*/  STL [R1+0x20], R0 ;  /* 0x0000200001007387 */ /* 0x0103e80000100800 */
[----:B-----5:R1:W-:Y:S01]  /*0240*/  STL.64 [R1+0x28], R8 ;  /* 0x0000280801007387 */ /* 0x0203e20000100a00 */
[----:B------:R-:W-:Y:S05]  /*0250*/  @!P0 BRA `(.L_x_1) ;  /* 0x0000002400408947 */ /* 0x000fea0003800000 */
[----:B-1----:R-:W-:Y:S02]  /*0260*/  IMAD.MOV.U32 R0, RZ, RZ, RZ ;  /* 0x000000ffff007224 */ /* 0x002fe400078e00ff */
[----:B------:R-:W-:Y:S02]  /*0270*/  IMAD.MOV.U32 R8, RZ, RZ, R34 ;  /* 0x000000ffff087224 */ /* 0x000fe400078e0022 */
[----:B------:R-:W-:-:S07]  /*0280*/  IMAD.MOV.U32 R9, RZ, RZ, RZ ;  /* 0x000000ffff097224 */ /* 0x000fce00078e00ff */
.L_x_10:
[----:B------:R-:W-:Y:S01]  /*0290*/  LOP3.LUT R17, R8, 0x3, RZ, 0xc0, !PT ;  /* 0x0000000308117812 */ /* 0x000fe200078ec0ff */
[----:B------:R-:W-:Y:S03]  /*02a0*/  BSSY.RECONVERGENT B1, `(.L_x_2) ;  /* 0x0000245000017945 */ /* 0x000fe60003800200 */
[----:B------:R-:W-:-:S04]  /*02b0*/  ISETP.NE.U32.AND P0, PT, R17, RZ, PT ;  /* 0x000000ff1100720c */ /* 0x000fc80003f05070 */
[----:B------:R-:W-:-:S13]  /*02c0*/  ISETP.NE.AND.EX P0, PT, RZ, RZ, PT, P0 ;  /* 0x000000ffff00720c */ /* 0x000fda0003f05300 */
[----:B012---:R-:W-:Y:S05]  /*02d0*/  @!P0 BRA `(.L_x_3) ;  /* 0x0000002400048947 */ /* 0x007fea0003800000 */
[----:B------:R-:W0:Y:S01]  /*02e0*/  LDC.64 R6, c[0x4][0x8] ;  /* 0x01000200ff067b82 */ /* 0x000e220000000a00 */
[----:B------:R-:W-:Y:S01]  /*02f0*/  IMAD.MOV.U32 R12, RZ, RZ, RZ ;  /* 0x000000ffff0c7224 */ /* 0x000fe200078e00ff */
[----:B------:R-:W-:Y:S02]  /*0300*/  CS2R R4, SRZ ;  /* 0x0000000000047805 */ /* 0x000fe4000001ff00 */
[----:B------:R-:W-:Y:S01]  /*0310*/  CS2R R2, SRZ ;  /* 0x0000000000027805 */ /* 0x000fe2000001ff00 */
[----:B------:R-:W-:Y:S02]  /*0320*/  IMAD.MOV.U32 R25, RZ, RZ, RZ ;  /* 0x000000ffff197224 */ /* 0x000fe400078e00ff */
[----:B0-----:R-:W-:-:S07]  /*0330*/  IMAD.WIDE.U32 R6, R0, 0xc80, R6 ;  /* 0x00000c8000067825 */ /* 0x001fce00078e0006 */
.L_x_5:
[----:B------:R-:W-:-:S06]  /*0340*/  IMAD R13, R12, 0x4, R1 ;  /* 0x000000040c0d7824 */ /* 0x000fcc00078e0201 */
[----:B------:R-:W5:Y:S01]  /*0350*/  LDL R13, [R13+0x4] ;  /* 0x000004000d0d7983 */ /* 0x000f620000100800 */
[----:B------:R-:W-:Y:S01]  /*0360*/  IMAD.SHL.U32 R14, R12, 0x20, RZ ;  /* 0x000000200c0e7824 */ /* 0x000fe200078e00ff */
[----:B------:R-:W-:-:S06]  /*0370*/  UMOV UR4, URZ ;  /* 0x000000ff00047c82 */ /* 0x000fcc0008000000 */
.L_x_4:
[----:B-----5:R-:W-:Y:S01]  /*0380*/  SHF.R.U32.HI R20, RZ, UR4, R13 ;  /* 0x00000004ff147c19 */ /* 0x020fe2000801160d */
[----:B------:R-:W-:-:S03]  /*0390*/  VIADD R10, R14, UR4 ;  /* 0x000000040e0a7c36 */ /* 0x000fc60008000000 */
[----:B------:R-:W-:-:S04]  /*03a0*/  LOP3.LUT R11, R20, 0x1, RZ, 0xc0, !PT ;  /* 0x00000001140b7812 */ /* 0x000fc800078ec0ff */
[----:B------:R-:W-:Y:S01]  /*03b0*/  ISETP.NE.U32.AND P0, PT, R11, 0x1, PT ;  /* 0x000000010b00780c */ /* 0x000fe20003f05070 */
[----:B------:R-:W-:-:S03]  /*03c0*/  IMAD R11, R10, 0x5, RZ ;  /* 0x000000050a0b7824 */ /* 0x000fc600078e02ff */
[----:B------:R-:W-:Y:S01]  /*03d0*/  R2P PR, R20, 0x7e ;  /* 0x0000007e14007804 */ /* 0x000fe20000000000 */
[----:B------:R-:W-:-:S08]  /*03e0*/  IMAD.WIDE.U32 R10, R11, 0x4, R6 ;  /* 0x000000040b0a7825 */ /* 0x000fd000078e0006 */
[----:B------:R-:W2:Y:S04]  /*03f0*/  @!P0 LDG.E R16, desc[UR38][R10.64+0x10] ;  /* 0x000010260a108981 */ /* 0x000ea8000c1e1900 */
[----:B------:R-:W3:Y:S04]  /*0400*/  @P1 LDG.E R18, desc[UR38][R10.64+0x24] ;  /* 0x000024260a121981 */ /* 0x000ee8000c1e1900 */
[----:B------:R-:W4:Y:S04]  /*0410*/  @P2 LDG.E R26, desc[UR38][R10.64+0x38] ;  /* 0x000038260a1a2981 */ /* 0x000f28000c1e1900 */
[----:B------:R-:W4:Y:S04]  /*0420*/  @P3 LDG.E R28, desc[UR38][R10.64+0x4c] ;  /* 0x00004c260a1c3981 */ /* 0x000f28000c1e1900 */
[----:B------:R-:W4:Y:S04]  /*0430*/  @!P0 LDG.E R15, desc[UR38][R10.64+0x4] ;  /* 0x000004260a0f8981 */ /* 0x000f28000c1e1900 */
[----:B------:R-:W4:Y:S01]  /*0440*/  @P1 LDG.E R19, desc[UR38][R10.64+0x20] ;  /* 0x000020260a131981 */ /* 0x000f22000c1e1900 */
[----:B--2---:R-:W-:-:S03]  /*0450*/  @!P0 LOP3.LUT R5, R5, R16, RZ, 0x3c, !PT ;  /* 0x0000001005058212 */ /* 0x004fc600078e3cff */
[----:B------:R-:W2:Y:S01]  /*0460*/  @!P0 LDG.E R16, desc[UR38][R10.64] ;  /* 0x000000260a108981 */ /* 0x000ea2000c1e1900 */
[----:B---3--:R-:W-:-:S03]  /*0470*/  @P1 LOP3.LUT R5, R5, R18, RZ, 0x3c, !PT ;  /* 0x0000001205051212 */ /* 0x008fc600078e3cff */
[----:B------:R-:W3:Y:S01]  /*0480*/  @P4 LDG.E R18, desc[UR38][R10.64+0x60] ;  /* 0x000060260a124981 */ /* 0x000ee2000c1e1900 */
[----:B----4-:R-:W-:-:S03]  /*0490*/  @P2 LOP3.LUT R5, R5, R26, RZ, 0x3c, !PT ;  /* 0x0000001a05052212 */ /* 0x010fc600078e3cff */
[----:B------:R-:W4:Y:S01]  /*04a0*/  @P5 LDG.E R26, desc[UR38][R10.64+0x74] ;  /* 0x000074260a1a5981 */ /* 0x000f22000c1e1900 */
[----:B------:R-:W-:Y:S02]  /*04b0*/  @P3 LOP3.LUT R5, R5, R28, RZ, 0x3c, !PT ;  /* 0x0000001c05053212 */ /* 0x000fe400078e3cff */
[----:B------:R-:W-:Y:S02]  /*04c0*/  @!P0 LOP3.LUT R2, R2, R15, RZ, 0x3c, !PT ;  /* 0x0000000f02028212 */ /* 0x000fe400078e3cff */
[----:B------:R-:W4:Y:S01]  /*04d0*/  @!P0 LDG.E R15, desc[UR38][R10.64+0xc] ;  /* 0x00000c260a0f8981 */ /* 0x000f22000c1e1900 */
[----:B--2---:R-:W-:-:S03]  /*04e0*/  @!P0 LOP3.LUT R25, R25, R16, RZ, 0x3c, !PT ;  /* 0x0000001019198212 */ /* 0x004fc600078e3cff */
[----:B------:R-:W2:Y:S01]  /*04f0*/  @!P0 LDG.E R16, desc[UR38][R10.64+0x8] ;  /* 0x000008260a108981 */ /* 0x000ea2000c1e1900 */
[----:B---3--:R-:W-:-:S03]  /*0500*/  @P4 LOP3.LUT R5, R5, R18, RZ, 0x3c, !PT ;  /* 0x0000001205054212 */ /* 0x008fc600078e3cff */
[----:B------:R-:W3:Y:S01]  /*0510*/  @P1 LDG.E R18, desc[UR38][R10.64+0x14] ;  /* 0x000014260a121981 */ /* 0x000ee2000c1e1900 */
[----:B----4-:R-:W-:-:S03]  /*0520*/  @!P0 LOP3.LUT R4, R4, R15, RZ, 0x3c, !PT ;  /* 0x0000000f04048212 */ /* 0x010fc600078e3cff */
[----:B------:R-:W4:Y:S01]  /*0530*/  @P1 LDG.E R15, desc[UR38][R10.64+0x18] ;  /* 0x000018260a0f1981 */ /* 0x000f22000c1e1900 */
[----:B--2---:R-:W-:-:S03]  /*0540*/  @!P0 LOP3.LUT R3, R3, R16, RZ, 0x3c, !PT ;  /* 0x0000001003038212 */ /* 0x004fc600078e3cff */
[----:B------:R-:W2:Y:S01]  /*0550*/  @P1 LDG.E R16, desc[UR38][R10.64+0x1c] ;  /* 0x00001c260a101981 */ /* 0x000ea2000c1e1900 */
[----:B---3--:R-:W-:-:S03]  /*0560*/  @P1 LOP3.LUT R25, R25, R18, RZ, 0x3c, !PT ;  /* 0x0000001219191212 */ /* 0x008fc600078e3cff */
[----:B------:R-:W3:Y:S01]  /*0570*/  @P2 LDG.E R18, desc[UR38][R10.64+0x28] ;  /* 0x000028260a122981 */ /* 0x000ee2000c1e1900 */
[----:B------:R-:W-:-:S03]  /*0580*/  @P1 LOP3.LUT R4, R4, R19, RZ, 0x3c, !PT ;  /* 0x0000001304041212 */ /* 0x000fc600078e3cff */
[----:B------:R-:W3:Y:S01]  /*0590*/  @P2 LDG.E R19, desc[UR38][R10.64+0x34] ;  /* 0x000034260a132981 */ /* 0x000ee2000c1e1900 */
[----:B----4-:R-:W-:-:S03]  /*05a0*/  @P1 LOP3.LUT R2, R2, R15, RZ, 0x3c, !PT ;  /* 0x0000000f02021212 */ /* 0x010fc600078e3cff */
[----:B------:R-:W4:Y:S01]  /*05b0*/  @P2 LDG.E R15, desc[UR38][R10.64+0x2c] ;  /* 0x00002c260a0f2981 */ /* 0x000f22000c1e1900 */
[----:B--2---:R-:W-:-:S03]  /*05c0*/  @P1 LOP3.LUT R3, R3, R16, RZ, 0x3c, !PT ;  /* 0x0000001003031212 */ /* 0x004fc600078e3cff */
        /* <DEDUP_REMOVED lines=27> */
[----:B------:R-:W-:Y:S02]  /*0780*/  LOP3.LUT P0, RZ, R20, 0x80, RZ, 0xc0, !PT ;  /* 0x0000008014ff7812 */ /* 0x000fe4000780c0ff */
[----:B------:R-:W-:Y:S02]  /*0790*/  @P5 LOP3.LUT R4, R4, R19, RZ, 0x3c, !PT ;  /* 0x0000001304045212 */ /* 0x000fe400078e3cff */
        /* <DEDUP_REMOVED lines=17> */
[----:B------:R-:W-:Y:S02]  /*08b0*/  @P6 LOP3.LUT R5, R5, R26, RZ, 0x3c, !PT ;  /* 0x0000001a05056212 */ /* 0x000fe400078e3cff */
[----:B------:R-:W-:Y:S02]  /*08c0*/  @P0 LOP3.LUT R4, R4, R19, RZ, 0x3c, !PT ;  /* 0x0000001304040212 */ /* 0x000fe400078e3cff */
[----:B----4-:R-:W-:Y:S02]  /*08d0*/  @P0 LOP3.LUT R2, R2, R15, RZ, 0x3c, !PT ;  /* 0x0000000f02020212 */ /* 0x010fe400078e3cff */
[----:B--2---:R-:W-:Y:S02]  /*08e0*/  @P0 LOP3.LUT R3, R3, R16, RZ, 0x3c, !PT ;  /* 0x0000001003030212 */ /* 0x004fe400078e3cff */
[----:B---3--:R-:W-:Y:S02]  /*08f0*/  @P0 LOP3.LUT R5, R5, R18, RZ, 0x3c, !PT ;  /* 0x0000001205050212 */ /* 0x008fe400078e3cff */
[----:B------:R-:W-:-:S13]  /*0900*/  R2P PR, R20.B1, 0x7f ;  /* 0x0000007f14007804 */ /* 0x000fda0000001000 */
[----:B------:R-:W2:Y:S04]  /*0910*/  @P0 LDG.E R16, desc[UR38][R10.64+0xa0] ;  /* 0x0000a0260a100981 */ /* 0x000ea8000c1e1900 */
[----:B------:R-:W3:Y:S04]  /*0920*/  @P0 LDG.E R15, desc[UR38][R10.64+0xa4] ;  /* 0x0000a4260a0f0981 */ /* 0x000ee8000c1e1900 */
[----:B------:R-:W4:Y:S04]  /*0930*/  @P0 LDG.E R19, desc[UR38][R10.64+0xac] ;  /* 0x0000ac260a130981 */ /* 0x000f28000c1e1900 */
[----:B------:R-:W4:Y:S01]  /*0940*/  @P0 LDG.E R18, desc[UR38][R10.64+0xb0] ;  /* 0x0000b0260a120981 */ /* 0x000f22000c1e1900 */
[----:B--2---:R-:W-:-:S03]  /*0950*/  @P0 LOP3.LUT R25, R25, R16, RZ, 0x3c, !PT ;  /* 0x0000001019190212 */ /* 0x004fc600078e3cff */
[----:B------:R-:W2:Y:S01]  /*0960*/  @P0 LDG.E R16, desc[UR38][R10.64+0xa8] ;  /* 0x0000a8260a100981 */ /* 0x000ea2000c1e1900 */
[----:B---3--:R-:W-:-:S03]  /*0970*/  @P0 LOP3.LUT R2, R2, R15, RZ, 0x3c, !PT ;  /* 0x0000000f02020212 */ /* 0x008fc600078e3cff */
[----:B------:R-:W3:Y:S01]  /*0980*/  @P1 LDG.E R15, desc[UR38][R10.64+0xb8] ;  /* 0x0000b8260a0f1981 */ /* 0x000ee2000c1e1900 */
[----:B----4-:R-:W-:-:S03]  /*0990*/  @P0 LOP3.LUT R4, R4, R19, RZ, 0x3c, !PT ;  /* 0x0000001304040212 */ /* 0x010fc600078e3cff */
[----:B------:R-:W4:Y:S01]  /*09a0*/  @P1 LDG.E R19, desc[UR38][R10.64+0xc0] ;  /* 0x0000c0260a131981 */ /* 0x000f22000c1e1900 */
[----:B------:R-:W-:-:S03]  /*09b0*/  @P0 LOP3.LUT R5, R5, R18, RZ, 0x3c, !PT ;  /* 0x0000001205050212 */ /* 0x000fc600078e3cff */
[----:B------:R-:W4:Y:S01]  /*09c0*/  @P1 LDG.E R18, desc[UR38][R10.64+0xbc] ;  /* 0x0000bc260a121981 */ /* 0x000f22000c1e1900 */
[----:B--2---:R-:W-:-:S03]  /*09d0*/  @P0 LOP3.LUT R3, R3, R16, RZ, 0x3c, !PT ;  /* 0x0000001003030212 */ /* 0x004fc600078e3cff */
[----:B------:R-:W2:Y:S01]  /*09e0*/  @P1 LDG.E R16, desc[UR38][R10.64+0xb4] ;  /* 0x0000b4260a101981 */ /* 0x000ea2000c1e1900 */
[----:B------:R-:W-:Y:S02]  /*09f0*/  LOP3.LUT P0, RZ, R20, 0x8000, RZ, 0xc0, !PT ;  /* 0x0000800014ff7812 */ /* 0x000fe4000780c0ff */
[----:B---3--:R-:W-:Y:S01]  /*0a00*/  @P1 LOP3.LUT R2, R2, R15, RZ, 0x3c, !PT ;  /* 0x0000000f02021212 */ /* 0x008fe200078e3cff */
[----:B------:R-:W3:Y:S01]  /*0a10*/  @P2 LDG.E R20, desc[UR38][R10.64+0xd0] ;  /* 0x0000d0260a142981 */ /* 0x000ee2000c1e1900 */
[----:B----4-:R-:W-:-:S03]  /*0a20*/  @P1 LOP3.LUT R4, R4, R19, RZ, 0x3c, !PT ;  /* 0x0000001304041212 */ /* 0x010fc600078e3cff */
[----:B------:R-:W4:Y:S01]  /*0a30*/  @P2 LDG.E R15, desc[UR38][R10.64+0xcc] ;  /* 0x0000cc260a0f2981 */ /* 0x000f22000c1e1900 */
[----:B------:R-:W-:-:S03]  /*0a40*/  @P1 LOP3.LUT R3, R3, R18, RZ, 0x3c, !PT ;  /* 0x0000001203031212 */ /* 0x000fc600078e3cff */
[----:B------:R-:W4:Y:S04]  /*0a50*/  @P2 LDG.E R18, desc[UR38][R10.64+0xc8] ;  /* 0x0000c8260a122981 */ /* 0x000f28000c1e1900 */
        /* <DEDUP_REMOVED lines=10> */
[----:B------:R-:W-:-:S03]  /*0b00*/  @P2 LOP3.LUT R4, R4, R19, RZ, 0x3c, !PT ;  /* 0x0000001304042212 */ /* 0x000fc600078e3cff */
        /* <DEDUP_REMOVED lines=38> */
[----:B------:R-:W3:Y:S01]  /*0d70*/  @P0 LDG.E R18, desc[UR38][R10.64+0x12c] ;  /* 0x00012c260a120981 */ /* 0x000ee2000c1e1900 */
[----:B------:R-:W-:-:S03]  /*0d80*/  @P6 LOP3.LUT R4, R4, R19, RZ, 0x3c, !PT ;  /* 0x0000001304046212 */ /* 0x000fc600078e3cff */
[----:B------:R-:W3:Y:S01]  /*0d90*/  @P0 LDG.E R19, desc[UR38][R10.64+0x138] ;  /* 0x000138260a130981 */ /* 0x000ee2000c1e1900 */
[----:B--2---:R-:W-:-:S03]  /*0da0*/  @P5 LOP3.LUT R5, R5, R16, RZ, 0x3c, !PT ;  /* 0x0000001005055212 */ /* 0x004fc600078e3cff */
[----:B------:R-:W2:Y:S01]  /*0db0*/  @P6 LDG.E R16, desc[UR38][R10.64+0x128] ;  /* 0x000128260a106981 */ /* 0x000ea2000c1e1900 */
[----:B------:R-:W-:-:S04]  /*0dc0*/  UIADD3 UR4, UPT, UPT, UR4, 0x10, URZ ;  /* 0x0000001004047890 */ /* 0x000fc8000fffe0ff */
[----:B------:R-:W-:Y:S01]  /*0dd0*/  UISETP.NE.AND UP0, UPT, UR4, 0x20, UPT ;  /* 0x000000200400788c */ /* 0x000fe2000bf05270 */
[----:B----4-:R-:W-:Y:S02]  /*0de0*/  @P0 LOP3.LUT R2, R2, R15, RZ, 0x3c, !PT ;  /* 0x0000000f02020212 */ /* 0x010fe400078e3cff */
[----:B---3--:R-:W-:Y:S02]  /*0df0*/  @P0 LOP3.LUT R3, R3, R20, RZ, 0x3c, !PT ;  /* 0x0000001403030212 */ /* 0x008fe400078e3cff */
[----:B------:R-:W-:Y:S02]  /*0e00*/  @P0 LOP3.LUT R25, R25, R18, RZ, 0x3c, !PT ;  /* 0x0000001219190212 */ /* 0x000fe400078e3cff */
[----:B------:R-:W-:Y:S02]  /*0e10*/  @P0 LOP3.LUT R4, R4, R19, RZ, 0x3c, !PT ;  /* 0x0000001304040212 */ /* 0x000fe400078e3cff */
[----:B--2---:R-:W-:-:S04]  /*0e20*/  @P6 LOP3.LUT R5, R5, R16, RZ, 0x3c, !PT ;  /* 0x0000001005056212 */ /* 0x004fc800078e3cff */
[----:B------:R-:W-:Y:S01]  /*0e30*/  @P0 LOP3.LUT R5, R5, R26, RZ, 0x3c, !PT ;  /* 0x0000001a05050212 */ /* 0x000fe200078e3cff */
[----:B------:R-:W-:Y:S06]  /*0e40*/  BRA.U UP0, `(.L_x_4) ;  /* 0xfffffff5004c7547 */ /* 0x000fec000b83ffff */
[----:B------:R-:W-:-:S05]  /*0e50*/  VIADD R12, R12, 0x1 ;  /* 0x000000010c0c7836 */ /* 0x000fca0000000000 */
[----:B------:R-:W-:-:S13]  /*0e60*/  ISETP.NE.AND P0, PT, R12, 0x5, PT ;  /* 0x000000050c00780c */ /* 0x000fda0003f05270 */
[----:B------:R-:W-:Y:S05]  /*0e70*/  @P0 BRA `(.L_x_5) ;  /* 0xfffffff400300947 */ /* 0x000fea000383ffff */
[----:B------:R0:W-:Y:S01]  /*0e80*/  STL [R1+0x4], R25 ;  /* 0x0000041901007387 */ /* 0x0001e20000100800 */
[----:B------:R-:W-:-:S03]  /*0e90*/  ISETP.NE.U32.AND P0, PT, R17, 0x1, PT ;  /* 0x000000011100780c */ /* 0x000fc60003f05070 */
[----:B------:R0:W-:Y:S01]  /*0ea0*/  STL.64 [R1+0x8], R2 ;  /* 0x0000080201007387 */ /* 0x0001e20000100a00 */
[----:B------:R-:W-:-:S03]  /*0eb0*/  ISETP.NE.AND.EX P0, PT, RZ, RZ, PT, P0 ;  /* 0x000000ffff00720c */ /* 0x000fc60003f05300 */
[----:B------:R0:W-:Y:S10]  /*0ec0*/  STL.64 [R1+0x10], R4 ;  /* 0x0000100401007387 */ /* 0x0001f40000100a00 */
[----:B------:R-:W-:Y:S05]  /*0ed0*/  @!P0 BRA `(.L_x_3) ;  /* 0x0000001800048947 */ /* 0x000fea0003800000 */
[----:B------:R-:W-:Y:S01]  /*0ee0*/  UMOV UR4, URZ ;  /* 0x000000ff00047c82 */ /* 0x000fe20008000000 */
[----:B------:R-:W-:Y:S01]  /*0ef0*/  UMOV UR5, URZ ;  /* 0x000000ff00057c82 */ /* 0x000fe20008000000 */
[----:B------:R-:W-:Y:S02]  /*0f00*/  IMAD.MOV.U32 R12, RZ, RZ, RZ ;  /* 0x000000ffff0c7224 */ /* 0x000fe400078e00ff */
[----:B0-----:R-:W-:Y:S02]  /*0f10*/  IMAD.MOV.U32 R25, RZ, RZ, RZ ;  /* 0x000000ffff197224 */ /* 0x001fe400078e00ff */
[----:B------:R-:W-:Y:S02]  /*0f20*/  IMAD.U32 R5, RZ, RZ, UR4 ;  /* 0x00000004ff057e24 */ /* 0x000fe4000f8e00ff */
[----:B------:R-:W-:Y:S02]  /*0f30*/  IMAD.U32 R4, RZ, RZ, UR5 ;  /* 0x00000005ff047e24 */ /* 0x000fe4000f8e00ff */
[----:B------:R-:W-:-:S02]  /*0f40*/  IMAD.U32 R3, RZ, RZ, UR4 ;  /* 0x00000004ff037e24 */ /* 0x000fc4000f8e00ff */
[----:B------:R-:W-:-:S07]  /*0f50*/  IMAD.U32 R2, RZ, RZ, UR5 ;  /* 0x00000005ff027e24 */ /* 0x000fce000f8e00ff */
.L_x_7:
[----:B------:R-:W-:-:S06]  /*0f60*/  IMAD R13, R12, 0x4, R1 ;  /* 0x000000040c0d7824 */ /* 0x000fcc00078e0201 */
[----:B------:R-:W5:Y:S01]  /*0f70*/  LDL R13, [R13+0x4] ;  /* 0x000004000d0d7983 */ /* 0x000f620000100800 */
[----:B------:R-:W-:Y:S01]  /*0f80*/  IMAD.SHL.U32 R14, R12, 0x20, RZ ;  /* 0x000000200c0e7824 */ /* 0x000fe200078e00ff */
[----:B------:R-:W-:-:S06]  /*0f90*/  UMOV UR4, URZ ;  /* 0x000000ff00047c82 */ /* 0x000fcc0008000000 */
.L_x_6:
        /* <DEDUP_REMOVED lines=181> */
[----:B------:R-:W-:Y:S05]  /*1af0*/  @P0 BRA `(.L_x_3) ;  /* 0x0000000800fc0947 */ /* 0x000fea0003800000 */
[----:B------:R-:W-:Y:S01]  /*1b00*/  UMOV UR4, URZ ;  /* 0x000000ff00047c82 */ /* 0x000fe20008000000 */
[----:B------:R-:W-:Y:S01]  /*1b10*/  UMOV UR5, URZ ;  /* 0x000000ff00057c82 */ /* 0x000fe20008000000 */
[----:B------:R-:W-:Y:S02]  /*1b20*/  IMAD.MOV.U32 R12, RZ, RZ, RZ ;  /* 0x000000ffff0c7224 */ /* 0x000fe400078e00ff */
[----:B-1----:R-:W-:Y:S02]  /*1b30*/  IMAD.MOV.U32 R25, RZ, RZ, RZ ;  /* 0x000000ffff197224 */ /* 0x002fe400078e00ff */
[----:B------:R-:W-:Y:S02]  /*1b40*/  IMAD.U32 R5, RZ, RZ, UR4 ;  /* 0x00000004ff057e24 */ /* 0x000fe4000f8e00ff */
[----:B------:R-:W-:Y:S02]  /*1b50*/  IMAD.U32 R4, RZ, RZ, UR5 ;  /* 0x00000005ff047e24 */ /* 0x000fe4000f8e00ff */
[----:B------:R-:W-:-:S02]  /*1b60*/  IMAD.U32 R3, RZ, RZ, UR4 ;  /* 0x00000004ff037e24 */ /* 0x000fc4000f8e00ff */
[----:B------:R-:W-:-:S07]  /*1b70*/  IMAD.U32 R2, RZ, RZ, UR5 ;  /* 0x00000005ff027e24 */ /* 0x000fce000f8e00ff */
.L_x_9:
[----:B------:R-:W-:-:S06]  /*1b80*/  IMAD R13, R12, 0x4, R1 ;  /* 0x000000040c0d7824 */ /* 0x000fcc00078e0201 */
[----:B------:R-:W5:Y:S01]  /*1b90*/  LDL R13, [R13+0x4] ;  /* 0x000004000d0d7983 */ /* 0x000f620000100800 */
[----:B------:R-:W-:Y:S01]  /*1ba0*/  IMAD.SHL.U32 R14, R12, 0x20, RZ ;  /* 0x000000200c0e7824 */ /* 0x000fe200078e00ff */
[----:B------:R-:W-:-:S06]  /*1bb0*/  UMOV UR4, URZ ;  /* 0x000000ff00047c82 */ /* 0x000fcc0008000000 */
.L_x_8:
        /* <DEDUP_REMOVED lines=8> */
[----:B------:R-:W3:Y:S04]  /*1c40*/  @!P0 LDG.E R16, desc[UR38][R10.64] ;  /* 0x000000260a108981 */ /* 0x000ee8000c1e1900 */
[----:B------:R-:W4:Y:S04]  /*1c50*/  @P1 LDG.E R20, desc[UR38][R10.64+0x24] ;  /* 0x000024260a141981 */ /* 0x000f28000c1e1900 */
[----:B------:R-:W4:Y:S04]  /*1c60*/  @P2 LDG.E R26, desc[UR38][R10.64+0x38] ;  /* 0x000038260a1a2981 */ /* 0x000f28000c1e1900 */
[----:B------:R-:W4:Y:S04]  /*1c70*/  @P3 LDG.E R28, desc[UR38][R10.64+0x4c] ;  /* 0x00004c260a1c3981 */ /* 0x000f28000c1e1900 */
[----:B------:R-:W4:Y:S04]  /*1c80*/  @!P0 LDG.E R15, desc[UR38][R10.64+0x4] ;  /* 0x000004260a0f8981 */ /* 0x000f28000c1e1900 */
[----:B------:R-:W4:Y:S04]  /*1c90*/  @!P0 LDG.E R17, desc[UR38][R10.64+0xc] ;  /* 0x00000c260a118981 */ /* 0x000f28000c1e1900 */
[----:B------:R-:W4:Y:S01]  /*1ca0*/  @P4 LDG.E R21, desc[UR38][R10.64+0x54] ;  /* 0x000054260a154981 */ /* 0x000f22000c1e1900 */
[----:B--2---:R-:W-:-:S03]  /*1cb0*/  @!P0 LOP3.LUT R5, R5, R18, RZ, 0x3c, !PT ;  /* 0x0000001205058212 */ /* 0x004fc600078e3cff */
[----:B------:R-:W2:Y:S01]  /*1cc0*/  @P4 LDG.E R18, desc[UR38][R10.64+0x60] ;  /* 0x000060260a124981 */ /* 0x000ea2000c1e1900 */
[----:B---3--:R-:W-:-:S03]  /*1cd0*/  @!P0 LOP3.LUT R25, R25, R16, RZ, 0x3c, !PT ;  /* 0x0000001019198212 */ /* 0x008fc600078e3cff */
[----:B------:R-:W3:Y:S01]  /*1ce0*/  @!P0 LDG.E R16, desc[UR38][R10.64+0x8] ;  /* 0x000008260a108981 */ /* 0x000ee2000c1e1900 */
[----:B----4-:R-:W-:-:S03]  /*1cf0*/  @P1 LOP3.LUT R5, R5, R20, RZ, 0x3c, !PT ;  /* 0x0000001405051212 */ /* 0x010fc600078e3cff */
[----:B------:R-:W4:Y:S01]  /*1d00*/  @P5 LDG.E R20, desc[UR38][R10.64+0x74] ;  /* 0x000074260a145981 */ /* 0x000f22000c1e1900 */
[----:B------:R-:W-:-:S04]  /*1d10*/  @P2 LOP3.LUT R5, R5, R26, RZ, 0x3c, !PT ;  /* 0x0000001a05052212 */ /* 0x000fc800078e3cff */
[----:B------:R-:W-:Y:S02]  /*1d20*/  @P3 LOP3.LUT R5, R5, R28, RZ, 0x3c, !PT ;  /* 0x0000001c05053212 */ /* 0x000fe400078e3cff */
[----:B------:R-:W-:Y:S02]  /*1d30*/  @!P0 LOP3.LUT R2, R2, R15, RZ, 0x3c, !PT ;  /* 0x0000000f02028212 */ /* 0x000fe400078e3cff */
[----:B------:R-:W4:Y:S01]  /*1d40*/  @P1 LDG.E R15, desc[UR38][R10.64+0x18] ;  /* 0x000018260a0f1981 */ /* 0x000f22000c1e1900 */
[----:B------:R-:W-:-:S03]  /*1d50*/  @!P0 LOP3.LUT R4, R4, R17, RZ, 0x3c, !PT ;  /* 0x0000001104048212 */ /* 0x000fc600078e3cff */
[----:B------:R-:W4:Y:S01]  /*1d60*/  @P1 LDG.E R17, desc[UR38][R10.64+0x20] ;  /* 0x000020260a111981 */ /* 0x000f22000c1e1900 */
[----:B--2---:R-:W-:-:S03]  /*1d70*/  @P4 LOP3.LUT R5, R5, R18, RZ, 0x3c, !PT ;  /* 0x0000001205054212 */ /* 0x004fc600078e3cff */
[----:B------:R-:W2:Y:S01]  /*1d80*/  @P1 LDG.E R18, desc[UR38][R10.64+0x1c] ;  /* 0x00001c260a121981 */ /* 0x000ea2000c1e1900 */
[----:B---3--:R-:W-:-:S03]  /*1d90*/  @!P0 LOP3.LUT R3, R3, R16, RZ, 0x3c, !PT ;  /* 0x0000001003038212 */ /* 0x008fc600078e3cff */
        /* <DEDUP_REMOVED lines=31> */
[----:B------:R-:W-:Y:S02]  /*1f90*/  @P4 LOP3.LUT R2, R2, R21, RZ, 0x3c, !PT ;  /* 0x0000001502024212 */ /* 0x000fe400078e3cff */
[----:B------:R-:W-:Y:S01]  /*1fa0*/  LOP3.LUT P0, RZ, R19, 0x80, RZ, 0xc0, !PT ;  /* 0x0000008013ff7812 */ /* 0x000fe2000780c0ff */
[----:B------:R-:W3:Y:S01]  /*1fb0*/  @P6 LDG.E R21, desc[UR38][R10.64+0x84] ;  /* 0x000084260a156981 */ /* 0x000ee2000c1e1900 */
[----:B----4-:R-:W-:-:S03]  /*1fc0*/  @P4 LOP3.LUT R4, R4, R15, RZ, 0x3c, !PT ;  /* 0x0000000f04044212 */ /* 0x010fc600078e3cff */
[----:B------:R-:W4:Y:S01]  /*1fd0*/  @P5 LDG.E R15, desc[UR38][R10.64+0x70] ;  /* 0x000070260a0f5981 */ /* 0x000f22000c1e1900 */
[----:B------:R-:W-:-:S03]  /*1fe0*/  @P5 LOP3.LUT R2, R2, R17, RZ, 0x3c, !PT ;  /* 0x0000001102025212 */ /* 0x000fc600078e3cff */
        /* <DEDUP_REMOVED lines=18> */
[----:B------:R-:W-:Y:S02]  /*2110*/  @P0 LOP3.LUT R4, R4, R17, RZ, 0x3c, !PT ;  /* 0x0000001104040212 */ /* 0x000fe400078e3cff */
[----:B--2---:R-:W-:Y:S02]  /*2120*/  @P0 LOP3.LUT R3, R3, R18, RZ, 0x3c, !PT ;  /* 0x0000001203030212 */ /* 0x004fe400078e3cff */
[----:B---3--:R-:W-:-:S02]  /*2130*/  @P0 LOP3.LUT R25, R25, R16, RZ, 0x3c, !PT ;  /* 0x0000001019190212 */ /* 0x008fc400078e3cff */
[----:B------:R-:W-:-:S13]  /*2140*/  R2P PR, R19.B1, 0x7f ;  /* 0x0000007f13007804 */ /* 0x000fda0000001000 */
[----:B------:R-:W2:Y:S04]  /*2150*/  @P0 LDG.E R16, desc[UR38][R10.64+0xa0] ;  /* 0x0000a0260a100981 */ /* 0x000ea8000c1e1900 */
[----:B------:R-:W3:Y:S04]  /*2160*/  @P0 LDG.E R15, desc[UR38][R10.64+0xa4] ;  /* 0x0000a4260a0f0981 */ /* 0x000ee8000c1e1900 */
[----:B------:R-:W4:Y:S04]  /*2170*/  @P0 LDG.E R18, desc[UR38][R10.64+0xa8] ;  /* 0x0000a8260a120981 */ /* 0x000f28000c1e1900 */
        /* <DEDUP_REMOVED lines=19> */
[----:B------:R-:W-:-:S03]  /*22b0*/  LOP3.LUT P0, RZ, R19, 0x8000, RZ, 0xc0, !PT ;  /* 0x0000800013ff7812 */ /* 0x000fc6000780c0ff */
[----:B------:R-:W4:Y:S01]  /*22c0*/  @P2 LDG.E R19, desc[UR38][R10.64+0xd4] ;  /* 0x0000d4260a132981 */ /* 0x000f22000c1e1900 */
[----:B------:R-:W-:Y:S02]  /*22d0*/  @P1 LOP3.LUT R4, R4, R17, RZ, 0x3c, !PT ;  /* 0x0000001104041212 */ /* 0x000fe400078e3cff */
[----:B------:R-:W-:Y:S01]  /*22e0*/  @P2 LOP3.LUT R3, R3, R20, RZ, 0x3c, !PT ;  /* 0x0000001403032212 */ /* 0x000fe200078e3cff */
        /* <DEDUP_REMOVED lines=8> */
[----:B------:R-:W-:Y:S02]  /*2370*/  @P2 LOP3.LUT R5, R5, R26, RZ, 0x3c, !PT ;  /* 0x0000001a05052212 */ /* 0x000fe400078e3cff */
[----:B------:R-:W-:Y:S01]  /*2380*/  @P2 LOP3.LUT R4, R4, R19, RZ, 0x3c, !PT ;  /* 0x0000001304042212 */ /* 0x000fe200078e3cff */
[----:B------:R-:W4:Y:S03]  /*2390*/  @P4 LDG.E R26, desc[UR38][R10.64+0xf0] ;  /* 0x0000f0260a1a4981 */ /* 0x000f26000c1e1900 */
[----:B------:R-:W-:Y:S01]  /*23a0*/  @P3 LOP3.LUT R4, R4, R17, RZ, 0x3c, !PT ;  /* 0x0000001104043212 */ /* 0x000fe200078e3cff */
[----:B------:R-:W4:Y:S01]  /*23b0*/  @P5 LDG.E R19, desc[UR38][R10.64+0x108] ;  /* 0x000108260a135981 */ /* 0x000f22000c1e1900 */
[----:B------:R-:W-:-:S03]  /*23c0*/  @P3 LOP3.LUT R5, R5, R20, RZ, 0x3c, !PT ;  /* 0x0000001405053212 */ /* 0x000fc600078e3cff */
        /* <DEDUP_REMOVED lines=31> */
[----:B----4-:R-:W-:Y:S01]  /*25c0*/  @P5 LOP3.LUT R5, R5, R18, RZ, 0x3c, !PT ;  /* 0x0000001205055212 */ /* 0x010fe200078e3cff */
[----:B------:R-:W4:Y:S04]  /*25d0*/  @P0 LDG.E R26, desc[UR38][R10.64+0x13c] ;  /* 0x00013c260a1a0981 */ /* 0x000f28000c1e1900 */
[----:B------:R-:W4:Y:S01]  /*25e0*/  @P0 LDG.E R18, desc[UR38][R10.64+0x12c] ;  /* 0x00012c260a120981 */ /* 0x000f22000c1e1900 */
[----:B------:R-:W-:-:S04]  /*25f0*/  UIADD3 UR4, UPT, UPT, UR4, 0x10, URZ ;  /* 0x0000001004047890 */ /* 0x000fc8000fffe0ff */
[----:B------:R-:W-:Y:S01]  /*2600*/  UISETP.NE.AND UP0, UPT, UR4, 0x20, UPT ;  /* 0x000000200400788c */ /* 0x000fe2000bf05270 */
[----:B------:R-:W-:Y:S02]  /*2610*/  @P0 LOP3.LUT R2, R2, R17, RZ, 0x3c, !PT ;  /* 0x0000001102020212 */ /* 0x000fe400078e3cff */
[----:B------:R-:W-:Y:S02]  /*2620*/  @P0 LOP3.LUT R3, R3, R20, RZ, 0x3c, !PT ;  /* 0x0000001403030212 */ /* 0x000fe400078e3cff */
[----:B--2---:R-:W-:Y:S02]  /*2630*/  @P6 LOP3.LUT R5, R5, R16, RZ, 0x3c, !PT ;  /* 0x0000001005056212 */ /* 0x004fe400078e3cff */
[----:B---3--:R-:W-:Y:S02]  /*2640*/  @P6 LOP3.LUT R4, R4, R15, RZ, 0x3c, !PT ;  /* 0x0000000f04046212 */ /* 0x008fe400078e3cff */
[----:B----4-:R-:W-:Y:S02]  /*2650*/  @P0 LOP3.LUT R5, R5, R26, RZ, 0x3c, !PT ;  /* 0x0000001a05050212 */ /* 0x010fe400078e3cff */
[----:B------:R-:W-:-:S02]  /*2660*/  @P0 LOP3.LUT R4, R4, R19, RZ, 0x3c, !PT ;  /* 0x0000001304040212 */ /* 0x000fc400078e3cff */
[----:B------:R-:W-:Y:S01]  /*2670*/  @P0 LOP3.LUT R25, R25, R18, RZ, 0x3c, !PT ;  /* 0x0000001219190212 */ /* 0x000fe200078e3cff */
[----:B------:R-:W-:Y:S06]  /*2680*/  BRA.U UP0, `(.L_x_8) ;  /* 0xfffffff5004c7547 */ /* 0x000fec000b83ffff */
[----:B------:R-:W-:-:S05]  /*2690*/  VIADD R12, R12, 0x1 ;  /* 0x000000010c0c7836 */ /* 0x000fca0000000000 */
[----:B------:R-:W-:-:S13]  /*26a0*/  ISETP.NE.AND P0, PT, R12, 0x5, PT ;  /* 0x000000050c00780c */ /* 0x000fda0003f05270 */
[----:B------:R-:W-:Y:S05]  /*26b0*/  @P0 BRA `(.L_x_9) ;  /* 0xfffffff400300947 */ /* 0x000fea000383ffff */
[----:B------:R2:W-:Y:S04]  /*26c0*/  STL [R1+0x4], R25 ;  /* 0x0000041901007387 */ /* 0x0005e80000100800 */
[----:B------:R2:W-:Y:S04]  /*26d0*/  STL.64 [R1+0x8], R2 ;  /* 0x0000080201007387 */ /* 0x0005e80000100a00 */
[----:B------:R2:W-:Y:S02]  /*26e0*/  STL.64 [R1+0x10], R4 ;  /* 0x0000100401007387 */ /* 0x0005e40000100a00 */
.L_x_3:
[----:B------:R-:W-:Y:S05]  /*26f0*/  BSYNC.RECONVERGENT B1 ;  /* 0x0000000000017941 */ /* 0x000fea0003800200 */
.L_x_2:
[----:B------:R-:W-:Y:S01]  /*2700*/  ISETP.GT.U32.AND P0, PT, R8, 0x3, PT ;  /* 0x000000030800780c */ /* 0x000fe20003f04070 */
[----:B------:R-:W-:Y:S01]  /*2710*/  VIADD R0, R0, 0x1 ;  /* 0x0000000100007836 */ /* 0x000fe20000000000 */
[--C-:B------:R-:W-:Y:S02]  /*2720*/  SHF.R.U64 R8, R8, 0x2, R9.reuse ;  /* 0x0000000208087819 */ /* 0x100fe40000001209 */
[----:B------:R-:W-:Y:S02]  /*2730*/  ISETP.GT.U32.AND.EX P0, PT, R9, RZ, PT, P0 ;  /* 0x000000ff0900720c */ /* 0x000fe40003f04100 */
[----:B------:R-:W-:-:S11]  /*2740*/  SHF.R.U32.HI R9, RZ, 0x2, R9 ;  /* 0x00000002ff097819 */ /* 0x000fd60000011609 */
[----:B------:R-:W-:Y:S05]  /*2750*/  @P0 BRA `(.L_x_10) ;  /* 0xffffffd800cc0947 */ /* 0x000fea000383ffff */
.L_x_1:
[----:B------:R-:W-:Y:S05]  /*2760*/  BSYNC.RECONVERGENT B0 ;  /* 0x0000000000007941 */ /* 0x000fea0003800200 */
.L_x_0:
[----:B------:R-:W3:Y:S02]  /*2770*/  LDC.64 R10, c[0x0][0x3b0] ;  /* 0x0000ec00ff0a7b82 */ /* 0x000ee40000000a00 */
[----:B---3--:R-:W-:-:S14]  /*2780*/  DSETP.GT.AND P0, PT, R10, RZ, PT ;  /* 0x000000ff0a00722a */ /* 0x008fdc0003f04000 */
[----:B------:R-:W-:Y:S05]  /*2790*/  @!P0 BRA `(.L_x_11) ;  /* 0x0000000c00748947 */ /* 0x000fea0003800000 */
[----:B------:R-:W3:Y:S01]  /*27a0*/  LDCU UR4, c[0x0][0x3b4] ;  /* 0x00007680ff0477ac */ /* 0x000ee20008000800 */
[----:B-1----:R-:W-:Y:S01]  /*27b0*/  IMAD.MOV.U32 R6, RZ, RZ, 0x1 ;  /* 0x00000001ff067424 */ /* 0x002fe200078e00ff */
[----:B------:R-:W1:Y:S01]  /*27c0*/  LDC R12, c[0x0][0x39c] ;  /* 0x0000e700ff0c7b82 */ /* 0x000e620000000800 */
[----:B------:R-:W4:Y:S01]  /*27d0*/  LDCU.64 UR6, c[0x0][0x398] ;  /* 0x00007300ff0677ac */ /* 0x000f220008000a00 */
[----:B---3--:R-:W3:Y:S01]  /*27e0*/  MUFU.RCP64H R7, UR4 ;  /* 0x0000000400077d08 */ /* 0x008ee20008001800 */
[----:B-1----:R-:W-:Y:S02]  /*27f0*/  FSETP.GEU.AND P1, PT, |R12|, 6.5827683646048100446e-37, PT ;  /* 0x036000000c00780b */ /* 0x002fe40003f2e200 */
[----:B---3--:R-:W-:-:S08]  /*2800*/  DFMA R8, R6, -R10, 1 ;  /* 0x3ff000000608742b */ /* 0x008fd0000000080a */
[----:B------:R-:W-:-:S08]  /*2810*/  DFMA R8, R8, R8, R8 ;  /* 0x000000080808722b */ /* 0x000fd00000000008 */
[----:B------:R-:W-:-:S08]  /*2820*/  DFMA R8, R6, R8, R6 ;  /* 0x000000080608722b */ /* 0x000fd00000000006 */
[----:B------:R-:W-:-:S08]  /*2830*/  DFMA R6, R8, -R10, 1 ;  /* 0x3ff000000806742b */ /* 0x000fd0000000080a */
[----:B------:R-:W-:-:S08]  /*2840*/  DFMA R6, R8, R6, R8 ;  /* 0x000000060806722b */ /* 0x000fd00000000008 */
[----:B----4-:R-:W-:-:S08]  /*2850*/  DMUL R8, R6, UR6 ;  /* 0x0000000606087c28 */ /* 0x010fd00008000000 */
[----:B------:R-:W-:-:S08]  /*2860*/  DFMA R10, R8, -R10, UR6 ;  /* 0x00000006080a7e2b */ /* 0x000fd0000800080a */
[----:B------:R-:W-:-:S10]  /*2870*/  DFMA R6, R6, R10, R8 ;  /* 0x0000000a0606722b */ /* 0x000fd40000000008 */
[----:B------:R-:W-:-:S05]  /*2880*/  FFMA R0, RZ, UR4, R7 ;  /* 0x00000004ff007c23 */ /* 0x000fca0008000007 */
[----:B------:R-:W-:-:S13]  /*2890*/  FSETP.GT.AND P0, PT, |R0|, 1.469367938527859385e-39, PT ;  /* 0x001000000000780b */ /* 0x000fda0003f04200 */
[----:B------:R-:W-:Y:S05]  /*28a0*/  @P0 BRA P1, `(.L_x_12) ;  /* 0x0000000000100947 */ /* 0x000fea0000800000 */
[----:B------:R-:W-:-:S07]  /*28b0*/  MOV R0, 0x28d0 ;  /* 0x000028d000007802 */ /* 0x000fce0000000f00 */
[----:B0-2---:R-:W-:Y:S05]  /*28c0*/  CALL.REL.NOINC `($__internal_0_$__cuda_sm20_div_rn_f64_full) ;  /* 0x0000000c00687944 */ /* 0x005fea0003c00000 */
[----:B------:R-:W-:Y:S02]  /*28d0*/  IMAD.MOV.U32 R6, RZ, RZ, R14 ;  /* 0x000000ffff067224 */ /* 0x000fe400078e000e */
[----:B------:R-:W-:-:S07]  /*28e0*/  IMAD.MOV.U32 R7, RZ, RZ, R15 ;  /* 0x000000ffff077224 */ /* 0x000fce00078e000f */
.L_x_12:
[----:B------:R-:W1:Y:S01]  /*28f0*/  MUFU.RSQ64H R9, R7 ;  /* 0x0000000700097308 */ /* 0x000e620000001c00 */
[----:B------:R-:W-:Y:S01]  /*2900*/  VIADD R8, R7, 0xfcb00000 ;  /* 0xfcb0000007087836 */ /* 0x000fe20000000000 */
[----:B------:R-:W3:Y:S01]  /*2910*/  LDC.64 R18, c[0x0][0x3a8] ;  /* 0x0000ea00ff127b82 */ /* 0x000ee20000000a00 */
[----:B------:R-:W-:Y:S02]  /*2920*/  IMAD.MOV.U32 R12, RZ, RZ, 0x0 ;  /* 0x00000000ff0c7424 */ /* 0x000fe400078e00ff */
[----:B------:R-:W-:Y:S01]  /*2930*/  IMAD.MOV.U32 R13, RZ, RZ, 0x3fd80000 ;  /* 0x3fd80000ff0d7424 */ /* 0x000fe200078e00ff */
[----:B------:R-:W-:-:S04]  /*2940*/  ISETP.GE.U32.AND P0, PT, R8, 0x7ca00000, PT ;  /* 0x7ca000000800780c */ /* 0x000fc80003f06070 */
[----:B------:R-:W4:Y:S01]  /*2950*/  LDC.64 R16, c[0x0][0x3a0] ;  /* 0x0000e800ff107b82 */ /* 0x000f220000000a00 */
[----:B-1----:R-:W-:-:S07]  /*2960*/  DMUL R10, R8, R8 ;  /* 0x00000008080a7228 */ /* 0x002fce0000000000 */
[----:B------:R-:W1:Y:S01]  /*2970*/  LDC R28, c[0x0][0x2f8] ;  /* 0x0000be00ff1c7b82 */ /* 0x000e620000000800 */
[----:B------:R-:W-:Y:S02]  /*2980*/  DFMA R10, -R10, R6, 1 ;  /* 0x3ff000000a0a742b */ /* 0x000fe40000000106 */
[----:B---3--:R-:W-:-:S06]  /*2990*/  DMUL R14, R18, -0.5 ;  /* 0xbfe00000120e7828 */ /* 0x008fcc0000000000 */
[----:B------:R-:W-:Y:S02]  /*29a0*/  DFMA R12, R10, R12, 0.5 ;  /* 0x3fe000000a0c742b */ /* 0x000fe4000000000c */
[----:B------:R-:W-:Y:S02]  /*29b0*/  DMUL R10, R8, R10 ;  /* 0x0000000a080a7228 */ /* 0x000fe40000000000 */
[----:B----4-:R-:W-:Y:S01]  /*29c0*/  DFMA R18, R14, R18, R16 ;  /* 0x000000120e12722b */ /* 0x010fe20000000010 */
[----:B-1----:R-:W-:-:S05]  /*29d0*/  IADD3 R28, P1, P2, R1, 0x30, R28 ;  /* 0x00000030011c7810 */ /* 0x002fca0007a3e01c */
[----:B------:R-:W-:Y:S02]  /*29e0*/  DFMA R12, R12, R10, R8 ;  /* 0x0000000a0c0c722b */ /* 0x000fe40000000008 */
[----:B------:R-:W-:Y:S01]  /*29f0*/  DMUL R18, R18, R6 ;  /* 0x0000000612127228 */ /* 0x000fe20000000000 */
[----:B------:R-:W-:-:S05]  /*2a00*/  IADD3.X R27, PT, PT, RZ, UR40, RZ, P1, P2 ;  /* 0x00000028ff1b7c10 */ /* 0x000fca0008fe44ff */
[----:B------:R-:W-:Y:S02]  /*2a10*/  DMUL R10, R12, R6 ;  /* 0x000000060c0a7228 */ /* 0x000fe40000000000 */
[----:B------:R-:W-:Y:S02]  /*2a20*/  VIADD R17, R13, 0xfff00000 ;  /* 0xfff000000d117836 */ /* 0x000fe40000000000 */
[----:B------:R-:W-:-:S04]  /*2a30*/  IMAD.MOV.U32 R16, RZ, RZ, R12 ;  /* 0x000000ffff107224 */ /* 0x000fc800078e000c */
[----:B------:R-:W-:-:S08]  /*2a40*/  DFMA R14, R10, -R10, R6 ;  /* 0x8000000a0a0e722b */ /* 0x000fd00000000006 */
[----:B------:R-:W-:Y:S01]  /*2a50*/  DFMA R20, R14, R16, R10 ;  /* 0x000000100e14722b */ /* 0x000fe2000000000a */
[----:B------:R-:W-:Y:S10]  /*2a60*/  @!P0 BRA `(.L_x_13) ;  /* 0x0000000000088947 */ /* 0x000ff40003800000 */
[----:B------:R-:W-:-:S07]  /*2a70*/  MOV R0, 0x2a90 ;  /* 0x00002a9000007802 */ /* 0x000fce0000000f00 */
[----:B0-2---:R-:W-:Y:S05]  /*2a80*/  CALL.REL.NOINC `($__internal_1_$__cuda_sm20_dsqrt_rn_f64_mediumpath_v1) ;  /* 0x00000010005c7944 */ /* 0x005fea0003c00000 */
.L_x_13:
[----:B------:R-:W1:Y:S01]  /*2a90*/  LDCU.64 UR4, c[0x0][0x3a8] ;  /* 0x00007500ff0477ac */ /* 0x000e620008000a00 */
[----:B------:R-:W-:Y:S01]  /*2aa0*/  BSSY.RECONVERGENT B7, `(.L_x_11) ;  /* 0x00000ac000077945 */ /* 0x000fe20003800200 */
[----:B------:R-:W-:Y:S02]  /*2ab0*/  IMAD.MOV.U32 R32, RZ, RZ, RZ ;  /* 0x000000ffff207224 */ /* 0x000fe400078e00ff */
[----:B------:R-:W-:Y:S01]  /*2ac0*/  IMAD.MOV.U32 R30, RZ, RZ, RZ ;  /* 0x000000ffff1e7224 */ /* 0x000fe200078e00ff */
[----:B------:R-:W3:Y:S01]  /*2ad0*/  LDCU.64 UR36, c[0x0][0x3b0] ;  /* 0x00007600ff2477ac */ /* 0x000ee20008000a00 */
[----:B------:R-:W-:Y:S02]  /*2ae0*/  IMAD.MOV.U32 R26, RZ, RZ, RZ ;  /* 0x000000ffff1a7224 */ /* 0x000fe400078e00ff */
[----:B------:R-:W-:Y:S02]  /*2af0*/  IMAD.MOV.U32 R33, RZ, RZ, R5 ;  /* 0x000000ffff217224 */ /* 0x000fe400078e0005 */
[----:B------:R-:W-:-:S02]  /*2b00*/  IMAD.MOV.U32 R31, RZ, RZ, R4 ;  /* 0x000000ffff1f7224 */ /* 0x000fc400078e0004 */
[----:B------:R-:W-:Y:S01]  /*2b10*/  IMAD.MOV.U32 R29, RZ, RZ, R3 ;  /* 0x000000ffff1d7224 */ /* 0x000fe200078e0003 */
[----:B-1----:R-:W-:-:S11]  /*2b20*/  DMUL R16, R20, UR4 ;  /* 0x0000000414107c28 */ /* 0x002fd60008000000 */
.L_x_23:
[----:B------:R-:W-:Y:S01]  /*2b30*/  ISETP.NE.AND P0, PT, R32, 0x1, PT ;  /* 0x000000012000780c */ /* 0x000fe20003f05270 */
[----:B------:R-:W-:Y:S01]  /*2b40*/  BSSY.RECONVERGENT B0, `(.L_x_14) ;  /* 0x000004b000007945 */ /* 0x000fe20003800200 */
[----:B------:R-:W-:Y:S02]  /*2b50*/  IMAD.MOV.U32 R0, RZ, RZ, R30 ;  /* 0x000000ffff007224 */ /* 0x000fe400078e001e */
[----:B------:R-:W-:-:S09]  /*2b60*/  IMAD.MOV.U32 R32, RZ, RZ, RZ ;  /* 0x000000ffff207224 */ /* 0x000fd200078e00ff */
[----:B------:R-:W-:Y:S05]  /*2b70*/  @!P0 BRA `(.L_x_15) ;  /* 0x00000004001c8947 */ /* 0x000fea0003800000 */
[----:B------:R-:W-:Y:S01]  /*2b80*/  SHF.R.U32.HI R0, RZ, 0x2, R25 ;  /* 0x00000002ff007819 */ /* 0x000fe20000011619 */
[----:B------:R-:W-:Y:S01]  /*2b90*/  IMAD.SHL.U32 R7, R5, 0x10, RZ ;  /* 0x0000001005077824 */ /* 0x000fe200078e00ff */
[----:B------:R-:W-:Y:S01]  /*2ba0*/  BSSY.RECONVERGENT B1, `(.L_x_16) ;  /* 0x000003b000017945 */ /* 0x000fe20003800200 */
[----:B------:R-:W-:Y:S01]  /*2bb0*/  IMAD.MOV.U32 R9, RZ, RZ, 0x3e055027 ;  /* 0x3e055027ff097424 */ /* 0x000fe200078e00ff */
[----:B------:R-:W-:Y:S01]  /*2bc0*/  LOP3.LUT R0, R0, R25, RZ, 0x3c, !PT ;  /* 0x0000001900007212 */ /* 0x000fe200078e3cff */
[----:B------:R-:W-:-:S04]  /*2bd0*/  IMAD.MOV.U32 R11, RZ, RZ, 0x7f800000 ;  /* 0x7f800000ff0b7424 */ /* 0x000fc800078e00ff */
[----:B------:R-:W-:-:S05]  /*2be0*/  IMAD.SHL.U32 R6, R0, 0x2, RZ ;  /* 0x0000000200067824 */ /* 0x000fca00078e00ff */
[----:B------:R-:W-:Y:S01]  /*2bf0*/  LOP3.LUT R6, R0, R6, R7, 0x96, !PT ;  /* 0x0000000600067212 */ /* 0x000fe200078e9607 */
[----:B------:R-:W-:-:S03]  /*2c00*/  IMAD.MOV.U32 R7, RZ, RZ, 0x2f800000 ;  /* 0x2f800000ff077424 */ /* 0x000fc600078e00ff */
[----:B------:R-:W-:-:S04]  /*2c10*/  LOP3.LUT R31, R6, R5, RZ, 0x3c, !PT ;  /* 0x00000005061f7212 */ /* 0x000fc800078e3cff */
[C---:B------:R-:W-:Y:S01]  /*2c20*/  IADD3 R0, PT, PT, R24.reuse, 0x587c5, R31 ;  /* 0x000587c518007810 */ /* 0x040fe20007ffe01f */
[----:B------:R-:W-:-:S03]  /*2c30*/  VIADD R24, R24, 0xb0f8a ;  /* 0x000b0f8a18187836 */ /* 0x000fc60000000000 */
[----:B------:R-:W-:-:S05]  /*2c40*/  I2FP.F32.U32 R0, R0 ;  /* 0x0000000000007245 */ /* 0x000fca0000201000 */
[----:B------:R-:W-:-:S05]  /*2c50*/  FFMA R0, R0, R7, 1.1641532182693481445e-10 ;  /* 0x2f00000000007423 */ /* 0x000fca0000000007 */
[----:B------:R-:W-:-:S13]  /*2c60*/  FSETP.GEU.AND P0, PT, R0, 1.175494350822287508e-38, PT ;  /* 0x008000000000780b */ /* 0x000fda0003f0e000 */
[----:B------:R-:W-:-:S04]  /*2c70*/  @!P0 FMUL R0, R0, 8388608 ;  /* 0x4b00000000008820 */ /* 0x000fc80000400000 */
[----:B------:R-:W-:-:S05]  /*2c80*/  VIADD R6, R0, 0xc0d55555 ;  /* 0xc0d5555500067836 */ /* 0x000fca0000000000 */
[----:B------:R-:W-:-:S05]  /*2c90*/  LOP3.LUT R7, R6, 0xff800000, RZ, 0xc0, !PT ;  /* 0xff80000006077812 */ /* 0x000fca00078ec0ff */
[----:B------:R-:W-:Y:S01]  /*2ca0*/  IMAD.IADD R6, R0, 0x1, -R7 ;  /* 0x0000000100067824 */ /* 0x000fe200078e0a07 */
[----:B------:R-:W-:-:S03]  /*2cb0*/  I2FP.F32.S32 R7, R7 ;  /* 0x0000000700077245 */ /* 0x000fc60000201400 */
[----:B------:R-:W-:Y:S01]  /*2cc0*/  FADD R8, R6, -1 ;  /* 0xbf80000006087421 */ /* 0x000fe20000000000 */
[----:B------:R-:W-:Y:S02]  /*2cd0*/  FSEL R6, RZ, -23, P0 ;  /* 0xc1b80000ff067808 */ /* 0x000fe40000000000 */
[----:B------:R-:W-:Y:S01]  /*2ce0*/  ISETP.GT.U32.AND P0, PT, R0, 0x7f7fffff, PT ;  /* 0x7f7fffff0000780c */ /* 0x000fe20003f04070 */
[C---:B------:R-:W-:Y:S02]  /*2cf0*/  FFMA R9, R8.reuse, -R9, 0.14084610342979431152 ;  /* 0x3e1039f608097423 */ /* 0x040fe40000000809 */
[----:B------:R-:W-:Y:S01]  /*2d00*/  FFMA R6, R7, 1.1920928955078125e-07, R6 ;  /* 0x3400000007067823 */ /* 0x000fe20000000006 */
[----:B------:R-:W-:Y:S01]  /*2d10*/  SHF.R.U32.HI R7, RZ, 0x2, R2 ;  /* 0x00000002ff077819 */ /* 0x000fe20000011602 */
[----:B------:R-:W-:-:S03]  /*2d20*/  FFMA R9, R8, R9, -0.12148627638816833496 ;  /* 0xbdf8cdcc08097423 */ /* 0x000fc60000000009 */
[----:B------:R-:W-:Y:S01]  /*2d30*/  LOP3.LUT R7, R7, R2, RZ, 0x3c, !PT ;  /* 0x0000000207077212 */ /* 0x000fe200078e3cff */
[----:B------:R-:W-:Y:S01]  /*2d40*/  FFMA R9, R8, R9, 0.13980610668659210205 ;  /* 0x3e0f295508097423 */ /* 0x000fe20000000009 */
[----:B0-2---:R-:W-:-:S03]  /*2d50*/  IMAD.SHL.U32 R2, R31, 0x10, RZ ;  /* 0x000000101f027824 */ /* 0x005fc600078e00ff */
[----:B------:R-:W-:-:S04]  /*2d60*/  FFMA R9, R8, R9, -0.16684235632419586182 ;  /* 0xbe2ad8b908097423 */ /* 0x000fc80000000009 */
[----:B------:R-:W-:-:S04]  /*2d70*/  FFMA R9, R8, R9, 0.20012299716472625732 ;  /* 0x3e4ced0b08097423 */ /* 0x000fc80000000009 */
[----:B------:R-:W-:-:S04]  /*2d80*/  FFMA R9, R8, R9, -0.24999669194221496582 ;  /* 0xbe7fff2208097423 */ /* 0x000fc80000000009 */
[----:B------:R-:W-:-:S04]  /*2d90*/  FFMA R9, R8, R9, 0.33333182334899902344 ;  /* 0x3eaaaa7808097423 */ /* 0x000fc80000000009 */
[----:B------:R-:W-:-:S04]  /*2da0*/  FFMA R9, R8, R9, -0.5 ;  /* 0xbf00000008097423 */ /* 0x000fc80000000009 */
[----:B------:R-:W-:-:S04]  /*2db0*/  FMUL R9, R8, R9 ;  /* 0x0000000908097220 */ /* 0x000fc80000400000 */
[----:B------:R-:W-:-:S04]  /*2dc0*/  FFMA R9, R8, R9, R8 ;  /* 0x0000000908097223 */ /* 0x000fc80000000008 */
[----:B------:R-:W-:Y:S01]  /*2dd0*/  FFMA R9, R6, 0.69314718246459960938, R9 ;  /* 0x3f31721806097823 */ /* 0x000fe20000000009 */
[C---:B------:R-:W-:Y:S01]  /*2de0*/  @P0 FFMA R9, R0.reuse, R11, +INF ;  /* 0x7f80000000090423 */ /* 0x040fe2000000000b */
[----:B------:R-:W-:Y:S01]  /*2df0*/  FSETP.NEU.AND P0, PT, R0, RZ, PT ;  /* 0x000000ff0000720b */ /* 0x000fe20003f0d000 */
[----:B------:R-:W-:Y:S02]  /*2e00*/  IMAD.SHL.U32 R6, R7, 0x2, RZ ;  /* 0x0000000207067824 */ /* 0x000fe400078e00ff */
[----:B------:R-:W-:-:S03]  /*2e10*/  FMUL R9, R9, -2 ;  /* 0xc000000009097820 */ /* 0x000fc60000400000 */
[----:B------:R-:W-:Y:S01]  /*2e20*/  LOP3.LUT R2, R7, R6, R2, 0x96, !PT ;  /* 0x0000000607027212 */ /* 0x000fe200078e9602 */
[----:B------:R-:W-:Y:S01]  /*2e30*/  IMAD.MOV.U32 R7, RZ, RZ, 0x30c90fdb ;  /* 0x30c90fdbff077424 */ /* 0x000fe200078e00ff */
[----:B------:R-:W-:Y:S02]  /*2e40*/  FSEL R9, R9, +INF , P0 ;  /* 0x7f80000009097808 */ /* 0x000fe40000000000 */
[----:B------:R-:W-:Y:S02]  /*2e50*/  LOP3.LUT R33, R2, R31, RZ, 0x3c, !PT ;  /* 0x0000001f02217212 */ /* 0x000fe400078e3cff */
[----:B------:R0:W1:Y:S01]  /*2e60*/  MUFU.RSQ R2, R9 ;  /* 0x0000000900027308 */ /* 0x0000620000001400 */
[----:B------:R-:W-:Y:S02]  /*2e70*/  VIADD R6, R9, 0xf3000000 ;  /* 0xf300000009067836 */ /* 0x000fe40000000000 */
[----:B------:R-:W-:-:S03]  /*2e80*/  IMAD.IADD R0, R33, 0x1, R24 ;  /* 0x0000000121007824 */ /* 0x000fc600078e0218 */
[----:B------:R-:W-:Y:S02]  /*2e90*/  ISETP.GT.U32.AND P0, PT, R6, 0x727fffff, PT ;  /* 0x727fffff0600780c */ /* 0x000fe40003f04070 */
[----:B------:R-:W-:-:S05]  /*2ea0*/  I2FP.F32.U32 R0, R0 ;  /* 0x0000000000007245 */ /* 0x000fca0000201000 */
[----:B------:R-:W-:-:S06]  /*2eb0*/  FFMA R11, R0, R7, 7.314590599882819788e-10 ;  /* 0x30490fdb000b7423 */ /* 0x000fcc0000000007 */
[----:B01----:R-:W-:Y:S05]  /*2ec0*/  @!P0 BRA `(.L_x_17) ;  /* 0x0000000000108947 */ /* 0x003fea0003800000 */
[----:B------:R-:W-:-:S07]  /*2ed0*/  MOV R10, 0x2ef0 ;  /* 0x00002ef0000a7802 */ /* 0x000fce0000000f00 */
[----:B---3--:R-:W-:Y:S05]  /*2ee0*/  CALL.REL.NOINC `($__internal_2_$__cuda_sm20_sqrt_rn_f32_slowpath) ;  /* 0x0000000c00f87944 */ /* 0x008fea0003c00000 */
[----:B------:R-:W-:Y:S01]  /*2ef0*/  IMAD.MOV.U32 R30, RZ, RZ, R2 ;  /* 0x000000ffff1e7224 */ /* 0x000fe200078e0002 */
[----:B------:R-:W-:Y:S06]  /*2f00*/  BRA `(.L_x_18) ;  /* 0x0000000000107947 */ /* 0x000fec0003800000 */
.L_x_17:
[----:B------:R-:W-:Y:S01]  /*2f10*/  FMUL.FTZ R30, R9, R2 ;  /* 0x00000002091e7220 */ /* 0x000fe20000410000 */
[----:B------:R-:W-:-:S03]  /*2f20*/  FMUL.FTZ R0, R2, 0.5 ;  /* 0x3f00000002007820 */ /* 0x000fc60000410000 */
[----:B------:R-:W-:-:S04]  /*2f30*/  FFMA R7, -R30, R30, R9 ;  /* 0x0000001e1e077223 */ /* 0x000fc80000000109 */
[----:B------:R-:W-:-:S07]  /*2f40*/  FFMA R30, R7, R0, R30 ;  /* 0x00000000071e7223 */ /* 0x000fce000000001e */
.L_x_18:
[----:B---3--:R-:W-:Y:S05]  /*2f50*/  BSYNC.RECONVERGENT B1 ;  /* 0x0000000000017941 */ /* 0x008fea0003800200 */
.L_x_16:
[----:B------:R-:W-:Y:S01]  /*2f60*/  FMUL.RZ R6, R11, 0.15915493667125701904 ;  /* 0x3e22f9830b067820 */ /* 0x000fe2000040c000 */
[----:B------:R-:W-:Y:S02]  /*2f70*/  IMAD.MOV.U32 R29, RZ, RZ, R5 ;  /* 0x000000ffff1d7224 */ /* 0x000fe400078e0005 */
[----:B------:R-:W-:Y:S01]  /*2f80*/  IMAD.MOV.U32 R2, RZ, RZ, R4 ;  /* 0x000000ffff027224 */ /* 0x000fe200078e0004 */
[----:B------:R-:W0:Y:S01]  /*2f90*/  MUFU.SIN R7, R6 ;  /* 0x0000000600077308 */ /* 0x000e220000000400 */
[----:B------:R-:W-:Y:S02]  /*2fa0*/  IMAD.MOV.U32 R32, RZ, RZ, 0x1 ;  /* 0x00000001ff207424 */ /* 0x000fe400078e00ff */
[----:B------:R-:W-:-:S05]  /*2fb0*/  IMAD.MOV.U32 R25, RZ, RZ, R3 ;  /* 0x000000ffff197224 */ /* 0x000fca00078e0003 */
[----:B------:R-:W1:Y:S01]  /*2fc0*/  MUFU.COS R9, R6 ;  /* 0x0000000600097308 */ /* 0x000e620000000000 */
[-C--:B0-----:R-:W-:Y:S01]  /*2fd0*/  FMUL R0, R7, R30.reuse ;  /* 0x0000001e07007220 */ /* 0x081fe20000400000 */
[----:B-1----:R-:W-:-:S07]  /*2fe0*/  FMUL R30, R9, R30 ;  /* 0x0000001e091e7220 */ /* 0x002fce0000400000 */
.L_x_15:
[----:B---3--:R-:W-:Y:S05]  /*2ff0*/  BSYNC.RECONVERGENT B0 ;  /* 0x0000000000007941 */ /* 0x008fea0003800200 */
.L_x_14:
[----:B------:R-:W1:Y:S01]  /*3000*/  F2F.F64.F32 R10, R0 ;  /* 0x00000000000a7310 */ /* 0x000e620000201800 */
[----:B------:R-:W-:Y:S01]  /*3010*/  IMAD.MOV.U32 R6, RZ, RZ, 0x652b82fe ;  /* 0x652b82feff067424 */ /* 0x000fe200078e00ff */
[----:B------:R-:W-:Y:S01]  /*3020*/  UMOV UR4, 0xfefa39ef ;  /* 0xfefa39ef00047882 */ /* 0x000fe20000000000 */
[----:B------:R-:W-:Y:S01]  /*3030*/  IMAD.MOV.U32 R7, RZ, RZ, 0x3ff71547 ;  /* 0x3ff71547ff077424 */ /* 0x000fe200078e00ff */
[----:B------:R-:W-:Y:S01]  /*3040*/  UMOV UR5, 0x3fe62e42 ;  /* 0x3fe62e4200057882 */ /* 0x000fe20000000000 */
[----:B------:R-:W-:Y:S01]  /*3050*/  BSSY.RECONVERGENT B0, `(.L_x_19) ;  /* 0x0000037000007945 */ /* 0x000fe20003800200 */
[----:B-1----:R-:W-:-:S08]  /*3060*/  DFMA R8, R16, R10, R18 ;  /* 0x0000000a1008722b */ /* 0x002fd00000000012 */
[----:B------:R-:W-:Y:S02]  /*3070*/  DFMA R6, R8, R6, 6.75539944105574400000e+15 ;  /* 0x433800000806742b */ /* 0x000fe40000000006 */
[----:B------:R-:W-:-:S06]  /*3080*/  FSETP.GEU.AND P0, PT, |R9|, 4.1917929649353027344, PT ;  /* 0x4086232b0900780b */ /* 0x000fcc0003f0e200 */
[----:B0-2---:R-:W-:-:S08]  /*3090*/  DADD R4, R6, -6.75539944105574400000e+15 ;  /* 0xc338000006047429 */ /* 0x005fd00000000000 */
[----:B------:R-:W-:Y:S01]  /*30a0*/  DFMA R12, R4, -UR4, R8 ;  /* 0x80000004040c7c2b */ /* 0x000fe20008000008 */
[----:B------:R-:W-:Y:S01]  /*30b0*/  UMOV UR4, 0x3b39803f ;  /* 0x3b39803f00047882 */ /* 0x000fe20000000000 */
[----:B------:R-:W-:-:S06]  /*30c0*/  UMOV UR5, 0x3c7abc9e ;  /* 0x3c7abc9e00057882 */ /* 0x000fcc0000000000 */
[----:B------:R-:W-:Y:S01]  /*30d0*/  DFMA R12, R4, -UR4, R12 ;  /* 0x80000004040c7c2b */ /* 0x000fe2000800000c */
[----:B------:R-:W-:Y:S01]  /*30e0*/  UMOV UR4, 0x69ce2bdf ;  /* 0x69ce2bdf00047882 */ /* 0x000fe20000000000 */
[----:B------:R-:W-:Y:S01]  /*30f0*/  IMAD.MOV.U32 R4, RZ, RZ, -0x35dec16 ;  /* 0xfca213eaff047424 */ /* 0x000fe200078e00ff */
[----:B------:R-:W-:Y:S01]  /*3100*/  UMOV UR5, 0x3e5ade15 ;  /* 0x3e5ade1500057882 */ /* 0x000fe20000000000 */
[----:B------:R-:W-:-:S06]  /*3110*/  IMAD.MOV.U32 R5, RZ, RZ, 0x3e928af3 ;  /* 0x3e928af3ff057424 */ /* 0x000fcc00078e00ff */
[----:B------:R-:W-:Y:S01]  /*3120*/  DFMA R4, R12, UR4, R4 ;  /* 0x000000040c047c2b */ /* 0x000fe20008000004 */
[----:B------:R-:W-:Y:S01]  /*3130*/  UMOV UR4, 0x62401315 ;  /* 0x6240131500047882 */ /* 0x000fe20000000000 */
[----:B------:R-:W-:-:S06]  /*3140*/  UMOV UR5, 0x3ec71dee ;  /* 0x3ec71dee00057882 */ /* 0x000fcc0000000000 */
[----:B------:R-:W-:Y:S01]  /*3150*/  DFMA R4, R12, R4, UR4 ;  /* 0x000000040c047e2b */ /* 0x000fe20008000004 */
        /* <DEDUP_REMOVED lines=20> */
[----:B------:R-:W-:-:S08]  /*32a0*/  DFMA R4, R12, R4, UR4 ;  /* 0x000000040c047e2b */ /* 0x000fd00008000004 */
[----:B------:R-:W-:-:S08]  /*32b0*/  DFMA R4, R12, R4, 1 ;  /* 0x3ff000000c04742b */ /* 0x000fd00000000004 */
[----:B------:R-:W-:-:S10]  /*32c0*/  DFMA R4, R12, R4, 1 ;  /* 0x3ff000000c04742b */ /* 0x000fd40000000004 */
[----:B------:R-:W-:Y:S02]  /*32d0*/  IMAD R13, R6, 0x100000, R5 ;  /* 0x00100000060d7824 */ /* 0x000fe400078e0205 */
[----:B------:R-:W-:Y:S01]  /*32e0*/  IMAD.MOV.U32 R12, RZ, RZ, R4 ;  /* 0x000000ffff0c7224 */ /* 0x000fe200078e0004 */
[----:B------:R-:W-:Y:S06]  /*32f0*/  @!P0 BRA `(.L_x_20) ;  /* 0x0000000000308947 */ /* 0x000fec0003800000 */
[----:B------:R-:W-:Y:S01]  /*3300*/  FSETP.GEU.AND P1, PT, |R9|, 4.2275390625, PT ;  /* 0x408748000900780b */ /* 0x000fe20003f2e200 */
[C---:B------:R-:W-:Y:S02]  /*3310*/  DSETP.GEU.AND P0, PT, R8.reuse, RZ, PT ;  /* 0x000000ff0800722a */ /* 0x040fe40003f0e000 */
[----:B------:R-:W-:-:S10]  /*3320*/  DADD R8, R8, +INF ;  /* 0x7ff0000008087429 */ /* 0x000fd40000000000 */
[----:B------:R-:W-:Y:S02]  /*3330*/  @!P1 LEA.HI R0, R6, R6, RZ, 0x1 ;  /* 0x0000000606009211 */ /* 0x000fe400078f08ff */
[----:B------:R-:W-:Y:S02]  /*3340*/  FSEL R12, R8, RZ, P0 ;  /* 0x000000ff080c7208 */ /* 0x000fe40000000000 */
[----:B------:R-:W-:Y:S02]  /*3350*/  @!P1 SHF.R.S32.HI R3, RZ, 0x1, R0 ;  /* 0x00000001ff039819 */ /* 0x000fe40000011400 */
[----:B------:R-:W-:-:S03]  /*3360*/  FSEL R13, R9, RZ, P0 ;  /* 0x000000ff090d7208 */ /* 0x000fc60000000000 */
[----:B------:R-:W-:Y:S02]  /*3370*/  @!P1 IMAD.IADD R6, R6, 0x1, -R3 ;  /* 0x0000000106069824 */ /* 0x000fe400078e0a03 */
[----:B------:R-:W-:-:S03]  /*3380*/  @!P1 IMAD R5, R3, 0x100000, R5 ;  /* 0x0010000003059824 */ /* 0x000fc600078e0205 */
[----:B------:R-:W-:Y:S01]  /*3390*/  @!P1 LEA R7, R6, 0x3ff00000, 0x14 ;  /* 0x3ff0000006079811 */ /* 0x000fe200078ea0ff */
[----:B------:R-:W-:-:S06]  /*33a0*/  @!P1 IMAD.MOV.U32 R6, RZ, RZ, RZ ;  /* 0x000000ffff069224 */ /* 0x000fcc00078e00ff */
[----:B------:R-:W-:-:S11]  /*33b0*/  @!P1 DMUL R12, R4, R6 ;  /* 0x00000006040c9228 */ /* 0x000fd60000000000 */
.L_x_20:
[----:B------:R-:W-:Y:S05]  /*33c0*/  BSYNC.RECONVERGENT B0 ;  /* 0x0000000000007941 */ /* 0x000fea0003800200 */
.L_x_19:
[----:B------:R-:W-:Y:S01]  /*33d0*/  ISETP.GT.U32.AND P0, PT, R26, 0x4, PT ;  /* 0x000000041a00780c */ /* 0x000fe20003f04070 */
[----:B------:R-:W-:Y:S01]  /*33e0*/  BSSY.RECONVERGENT B6, `(.L_x_21) ;  /* 0x0000010000067945 */ /* 0x000fe20003800200 */
[----:B------:R-:W-:Y:S02]  /*33f0*/  DMUL R22, R12, R22 ;  /* 0x000000160c167228 */ /* 0x000fe40000000000 */
[----:B------:R-:W-:-:S13]  /*3400*/  ISETP.NE.OR P0, PT, R34, RZ, P0 ;  /* 0x000000ff2200720c */ /* 0x000fda0000705670 */
[----:B------:R-:W-:Y:S05]  /*3410*/  @P0 BRA `(.L_x_22) ;  /* 0x0000000000300947 */ /* 0x000fea0003800000 */
[----:B------:R-:W-:Y:S01]  /*3420*/  MOV R8, 0x0 ;  /* 0x0000000000087802 */ /* 0x000fe20000000f00 */
[----:B------:R0:W-:Y:S01]  /*3430*/  STL.64 [R1+0x38], R10 ;  /* 0x0000380a01007387 */ /* 0x0001e20000100a00 */
[----:B------:R-:W1:Y:S01]  /*3440*/  LDCU.64 UR4, c[0x4][0x48] ;  /* 0x01000900ff0477ac */ /* 0x000e620008000a00 */
[----:B------:R-:W-:Y:S02]  /*3450*/  IMAD.MOV.U32 R6, RZ, RZ, R28 ;  /* 0x000000ffff067224 */ /* 0x000fe400078e001c */
[----:B------:R0:W-:Y:S01]  /*3460*/  STL [R1+0x30], R26 ;  /* 0x0000301a01007387 */ /* 0x0001e20000100800 */
[----:B------:R-:W2:Y:S01]  /*3470*/  LDC.64 R8, c[0x4][R8] ;  /* 0x0100000008087b82 */ /* 0x000ea20000000a00 */
[----:B------:R-:W-:Y:S02]  /*3480*/  IMAD.MOV.U32 R7, RZ, RZ, R27 ;  /* 0x000000ffff077224 */ /* 0x000fe400078e001b */
[----:B------:R0:W-:Y:S01]  /*3490*/  STL.64 [R1+0x40], R22 ;  /* 0x0000401601007387 */ /* 0x0001e20000100a00 */
[----:B-1----:R-:W-:-:S02]  /*34a0*/  IMAD.U32 R4, RZ, RZ, UR4 ;  /* 0x00000004ff047e24 */ /* 0x002fc4000f8e00ff */
[----:B0-----:R-:W-:-:S07]  /*34b0*/  IMAD.U32 R5, RZ, RZ, UR5 ;  /* 0x00000005ff057e24 */ /* 0x001fce000f8e00ff */
[----:B------:R-:W-:-:S07]  /*34c0*/  LEPC R20, `(.L_x_22) ;  /* 0x000000001014794e */ /* 0x000fce0000000000 */
[----:B--2---:R-:W-:Y:S05]  /*34d0*/  CALL.ABS.NOINC R8 ;  /* 0x0000000008007343 */ /* 0x004fea0003c00000 */
.L_x_22:
[----:B------:R-:W-:Y:S05]  /*34e0*/  BSYNC.RECONVERGENT B6 ;  /* 0x0000000000067941 */ /* 0x000fea0003800200 */
.L_x_21:
[----:B------:R-:W-:Y:S02]  /*34f0*/  VIADD R26, R26, 0x1 ;  /* 0x000000011a1a7836 */ /* 0x000fe40000000000 */
[----:B------:R-:W-:Y:S02]  /*3500*/  IMAD.MOV.U32 R3, RZ, RZ, R29 ;  /* 0x000000ffff037224 */ /* 0x000fe400078e001d */
[----:B------:R-:W0:Y:S02]  /*3510*/  I2F.F64.U32 R4, R26 ;  /* 0x0000001a00047312 */ /* 0x000e240000201800 */
[----:B0-----:R-:W-:Y:S01]  /*3520*/  DSETP.GEU.AND P0, PT, R4, UR36, PT ;  /* 0x0000002404007e2a */ /* 0x001fe2000bf0e000 */
[----:B------:R-:W-:Y:S02]  /*3530*/  IMAD.MOV.U32 R5, RZ, RZ, R33 ;  /* 0x000000ffff057224 */ /* 0x000fe400078e0021 */
[----:B------:R-:W-:-:S11]  /*3540*/  IMAD.MOV.U32 R4, RZ, RZ, R31 ;  /* 0x000000ffff047224 */ /* 0x000fd600078e001f */
[----:B------:R-:W-:Y:S05]  /*3550*/  @!P0 BRA `(.L_x_23) ;  /* 0xfffffff400748947 */ /* 0x000fea000383ffff */
[----:B------:R-:W-:Y:S05]  /*3560*/  BSYNC.RECONVERGENT B7 ;  /* 0x0000000000077941 */ /* 0x000fea0003800200 */
.L_x_11:
[----:B------:R-:W3:Y:S01]  /*3570*/  LDCU.64 UR4, c[0x0][0x388] ;  /* 0x00007100ff0477ac */ /* 0x000ee20008000a00 */
[----:B-1----:R-:W-:Y:S02]  /*3580*/  IMAD.MOV.U32 R0, RZ, RZ, RZ ;  /* 0x000000ffff007224 */ /* 0x002fe400078e00ff */
[----:B0-2---:R-:W-:Y:S01]  /*3590*/  IMAD.MOV.U32 R2, RZ, RZ, RZ ;  /* 0x000000ffff027224 */ /* 0x005fe200078e00ff */
[----:B---3--:R-:W-:Y:S01]  /*35a0*/  DADD R22, R22, -UR4 ;  /* 0x8000000416167e29 */ /* 0x008fe20008000000 */
[----:B------:R-:W0:Y:S07]  /*35b0*/  LDCU.64 UR4, c[0x0][0x380] ;  /* 0x00007000ff0477ac */ /* 0x000e2e0008000a00 */
[----:B------:R-:W-:-:S02]  /*35c0*/  DSETP.MAX.AND P0, P1, RZ, R22, PT ;  /* 0x00000016ff00722a */ /* 0x000fc4000390f000 */
[----:B------:R-:W-:-:S04]  /*35d0*/  IMAD.MOV.U32 R3, RZ, RZ, R23 ;  /* 0x000000ffff037224 */ /* 0x000fc800078e0017 */
[----:B------:R-:W-:Y:S02]  /*35e0*/  SEL R2, R2, R22, P0 ;  /* 0x0000001602027207 */ /* 0x000fe40000000000 */
[----:B------:R-:W-:Y:S02]  /*35f0*/  FSEL R5, R0, R3, P0 ;  /* 0x0000000300057208 */ /* 0x000fe40000000000 */
[----:B0-----:R-:W-:-:S04]  /*3600*/  LEA R4, P0, R34, UR4, 0x2 ;  /* 0x0000000422047c11 */ /* 0x001fc8000f8010ff */
[----:B------:R-:W-:-:S05]  /*3610*/  @P1 LOP3.LUT R5, R3, 0x80000, RZ, 0xfc, !PT ;  /* 0x0008000003051812 */ /* 0x000fca00078efcff */
[----:B------:R-:W-:Y:S01]  /*3620*/  IMAD.MOV.U32 R3, RZ, RZ, R5 ;  /* 0x000000ffff037224 */ /* 0x000fe200078e0005 */
[----:B------:R-:W-:-:S05]  /*3630*/  LEA.HI.X R5, R34, UR5, RZ, 0x2, P0 ;  /* 0x0000000522057c11 */ /* 0x000fca00080f14ff */
[----:B------:R-:W0:Y:S02]  /*3640*/  F2F.F32.F64 R3, R2 ;  /* 0x0000000200037310 */ /* 0x000e240000301000 */
[----:B0-----:R-:W-:Y:S01]  /*3650*/  STG.E desc[UR38][R4.64], R3 ;  /* 0x0000000304007986 */ /* 0x001fe2000c101926 */
[----:B------:R-:W-:Y:S05]  /*3660*/  EXIT ;  /* 0x000000000000794d */ /* 0x000fea0003800000 */
        .weak           $__internal_0_$__cuda_sm20_div_rn_f64_full
        .type           $__internal_0_$__cuda_sm20_div_rn_f64_full,@function
        .size           $__internal_0_$__cuda_sm20_div_rn_f64_full,($__internal_1_$__cuda_sm20_dsqrt_rn_f64_mediumpath_v1 - $__internal_0_$__cuda_sm20_div_rn_f64_full)
$__internal_0_$__cuda_sm20_div_rn_f64_full:
[----:B------:R-:W0:Y:S01]  /*3670*/  LDC.64 R6, c[0x0][0x3b0] ;  /* 0x0000ec00ff067b82 */ /* 0x000e220000000a00 */
[----:B------:R-:W-:Y:S02]  /*3680*/  IMAD.MOV.U32 R12, RZ, RZ, 0x1 ;  /* 0x00000001ff0c7424 */ /* 0x000fe400078e00ff */
[----:B------:R-:W-:Y:S01]  /*3690*/  IMAD.MOV.U32 R18, RZ, RZ, 0x1ca00000 ;  /* 0x1ca00000ff127424 */ /* 0x000fe200078e00ff */
[C---:B0-----:R-:W-:Y:S02]  /*36a0*/  FSETP.GEU.AND P0, PT, |R7|.reuse, 1.469367938527859385e-39, PT ;  /* 0x001000000700780b */ /* 0x041fe40003f0e200 */
[C---:B------:R-:W-:Y:S02]  /*36b0*/  LOP3.LUT R8, R7.reuse, 0x800fffff, RZ, 0xc0, !PT ;  /* 0x800fffff07087812 */ /* 0x040fe400078ec0ff */
[----:B------:R-:W-:Y:S02]  /*36c0*/  LOP3.LUT R14, R7, 0x7ff00000, RZ, 0xc0, !PT ;  /* 0x7ff00000070e7812 */ /* 0x000fe400078ec0ff */
[----:B------:R-:W-:Y:S01]  /*36d0*/  LOP3.LUT R9, R8, 0x3ff00000, RZ, 0xfc, !PT ;  /* 0x3ff0000008097812 */ /* 0x000fe200078efcff */
[----:B------:R-:W-:-:S02]  /*36e0*/  IMAD.MOV.U32 R8, RZ, RZ, R6 ;  /* 0x000000ffff087224 */ /* 0x000fc400078e0006 */
[----:B------:R-:W-:-:S04]  /*36f0*/  IMAD.MOV.U32 R19, RZ, RZ, R14 ;  /* 0x000000ffff137224 */ /* 0x000fc800078e000e */
[----:B------:R-:W0:Y:S02]  /*3700*/  @!P0 LDC.64 R10, c[0x0][0x3b0] ;  /* 0x0000ec00ff0a8b82 */ /* 0x000e240000000a00 */
[----:B0-----:R-:W-:-:S06]  /*3710*/  @!P0 DMUL R8, R10, 8.98846567431157953865e+307 ;  /* 0x7fe000000a088828 */ /* 0x001fcc0000000000 */
[----:B------:R-:W0:Y:S01]  /*3720*/  LDC.64 R10, c[0x0][0x398] ;  /* 0x0000e600ff0a7b82 */ /* 0x000e220000000a00 */
[----:B------:R-:W1:Y:S03]  /*3730*/  MUFU.RCP64H R13, R9 ;  /* 0x00000009000d7308 */ /* 0x000e660000001800 */
[----:B------:R-:W-:Y:S01]  /*3740*/  @!P0 LOP3.LUT R19, R9, 0x7ff00000, RZ, 0xc0, !PT ;  /* 0x7ff0000009138812 */ /* 0x000fe200078ec0ff */
[----:B-1----:R-:W-:Y:S01]  /*3750*/  DFMA R16, R12, -R8, 1 ;  /* 0x3ff000000c10742b */ /* 0x002fe20000000808 */
[C---:B0-----:R-:W-:Y:S02]  /*3760*/  FSETP.GEU.AND P2, PT, |R11|.reuse, 1.469367938527859385e-39, PT ;  /* 0x001000000b00780b */ /* 0x041fe40003f4e200 */
[----:B------:R-:W-:-:S05]  /*3770*/  LOP3.LUT R15, R11, 0x7ff00000, RZ, 0xc0, !PT ;  /* 0x7ff000000b0f7812 */ /* 0x000fca00078ec0ff */
[----:B------:R-:W-:Y:S01]  /*3780*/  DFMA R16, R16, R16, R16 ;  /* 0x000000101010722b */ /* 0x000fe20000000010 */
[----:B------:R-:W-:-:S04]  /*3790*/  ISETP.GE.U32.AND P1, PT, R15, R14, PT ;  /* 0x0000000e0f00720c */ /* 0x000fc80003f26070 */
[----:B------:R-:W-:-:S03]  /*37a0*/  SEL R18, R18, 0x63400000, !P1 ;  /* 0x6340000012127807 */ /* 0x000fc60004800000 */
[----:B------:R-:W-:Y:S01]  /*37b0*/  DFMA R20, R12, R16, R12 ;  /* 0x000000100c14722b */ /* 0x000fe2000000000c */
[C-C-:B------:R-:W-:Y:S01]  /*37c0*/  @!P2 LOP3.LUT R16, R18.reuse, 0x80000000, R11.reuse, 0xf8, !PT ;  /* 0x800000001210a812 */ /* 0x140fe200078ef80b */
[----:B------:R-:W-:Y:S01]  /*37d0*/  IMAD.MOV.U32 R12, RZ, RZ, R10 ;  /* 0x000000ffff0c7224 */ /* 0x000fe200078e000a */
[----:B------:R-:W-:Y:S02]  /*37e0*/  LOP3.LUT R13, R18, 0x800fffff, R11, 0xf8, !PT ;  /* 0x800fffff120d7812 */ /* 0x000fe400078ef80b */
[----:B------:R-:W-:Y:S01]  /*37f0*/  @!P2 LOP3.LUT R17, R16, 0x100000, RZ, 0xfc, !PT ;  /* 0x001000001011a812 */ /* 0x000fe200078efcff */
[----:B------:R-:W-:Y:S02]  /*3800*/  @!P2 IMAD.MOV.U32 R16, RZ, RZ, RZ ;  /* 0x000000ffff10a224 */ /* 0x000fe400078e00ff */
[----:B------:R-:W-:-:S04]  /*3810*/  DFMA R26, R20, -R8, 1 ;  /* 0x3ff00000141a742b */ /* 0x000fc80000000808 */
[----:B------:R-:W-:-:S04]  /*3820*/  @!P2 DFMA R12, R12, 2, -R16 ;  /* 0x400000000c0ca82b */ /* 0x000fc80000000810 */
[----:B------:R-:W-:-:S08]  /*3830*/  DFMA R26, R20, R26, R20 ;  /* 0x0000001a141a722b */ /* 0x000fd00000000014 */
[----:B------:R-:W-:-:S08]  /*3840*/  DMUL R16, R26, R12 ;  /* 0x0000000c1a107228 */ /* 0x000fd00000000000 */
[----:B------:R-:W-:-:S08]  /*3850*/  DFMA R20, R16, -R8, R12 ;  /* 0x800000081014722b */ /* 0x000fd0000000000c */
[----:B------:R-:W-:Y:S01]  /*3860*/  DFMA R16, R26, R20, R16 ;  /* 0x000000141a10722b */ /* 0x000fe20000000010 */
[----:B------:R-:W-:Y:S01]  /*3870*/  IMAD.MOV.U32 R20, RZ, RZ, R15 ;  /* 0x000000ffff147224 */ /* 0x000fe200078e000f */
[----:B------:R-:W-:-:S05]  /*3880*/  @!P2 LOP3.LUT R20, R13, 0x7ff00000, RZ, 0xc0, !PT ;  /* 0x7ff000000d14a812 */ /* 0x000fca00078ec0ff */
[----:B------:R-:W-:-:S05]  /*3890*/  VIADD R21, R20, 0xffffffff ;  /* 0xffffffff14157836 */ /* 0x000fca0000000000 */
[----:B------:R-:W-:Y:S01]  /*38a0*/  ISETP.GT.U32.AND P0, PT, R21, 0x7feffffe, PT ;  /* 0x7feffffe1500780c */ /* 0x000fe20003f04070 */
[----:B------:R-:W-:-:S05]  /*38b0*/  VIADD R21, R19, 0xffffffff ;  /* 0xffffffff13157836 */ /* 0x000fca0000000000 */
[----:B------:R-:W-:-:S13]  /*38c0*/  ISETP.GT.U32.OR P0, PT, R21, 0x7feffffe, P0 ;  /* 0x7feffffe1500780c */ /* 0x000fda0000704470 */
[----:B------:R-:W-:Y:S05]  /*38d0*/  @P0 BRA `(.L_x_24) ;  /* 0x0000000000600947 */ /* 0x000fea0003800000 */
[----:B------:R-:W-:Y:S01]  /*38e0*/  VIADDMNMX R14, R15, -R14, 0xb9600000, !PT ;  /* 0xb96000000f0e7446 */ /* 0x000fe2000780090e */
[----:B------:R-:W-:-:S03]  /*38f0*/  IMAD.MOV.U32 R10, RZ, RZ, RZ ;  /* 0x000000ffff0a7224 */ /* 0x000fc600078e00ff */
[----:B------:R-:W-:-:S05]  /*3900*/  VIMNMX R11, PT, PT, R14, 0x46a00000, PT ;  /* 0x46a000000e0b7848 */ /* 0x000fca0003fe0100 */
[----:B------:R-:W-:-:S04]  /*3910*/  IMAD.IADD R18, R11, 0x1, -R18 ;  /* 0x000000010b127824 */ /* 0x000fc800078e0a12 */
[----:B------:R-:W-:-:S06]  /*3920*/  VIADD R11, R18, 0x7fe00000 ;  /* 0x7fe00000120b7836 */ /* 0x000fcc0000000000 */
[----:B------:R-:W-:-:S10]  /*3930*/  DMUL R14, R16, R10 ;  /* 0x0000000a100e7228 */ /* 0x000fd40000000000 */
[----:B------:R-:W-:-:S13]  /*3940*/  FSETP.GTU.AND P0, PT, |R15|, 1.469367938527859385e-39, PT ;  /* 0x001000000f00780b */ /* 0x000fda0003f0c200 */
[----:B------:R-:W-:Y:S05]  /*3950*/  @P0 BRA `(.L_x_25) ;  /* 0x00000000009c0947 */ /* 0x000fea0003800000 */
[----:B------:R-:W-:Y:S01]  /*3960*/  DFMA R8, R16, -R8, R12 ;  /* 0x800000081008722b */ /* 0x000fe2000000000c */
[----:B------:R-:W-:-:S09]  /*3970*/  IMAD.MOV.U32 R10, RZ, RZ, RZ ;  /* 0x000000ffff0a7224 */ /* 0x000fd200078e00ff */
[C---:B------:R-:W-:Y:S02]  /*3980*/  FSETP.NEU.AND P0, PT, R9.reuse, RZ, PT ;  /* 0x000000ff0900720b */ /* 0x040fe40003f0d000 */
[----:B------:R-:W-:-:S04]  /*3990*/  LOP3.LUT R13, R9, 0x80000000, R7, 0x48, !PT ;  /* 0x80000000090d7812 */ /* 0x000fc800078e4807 */
[----:B------:R-:W-:-:S07]  /*39a0*/  LOP3.LUT R11, R13, R11, RZ, 0xfc, !PT ;  /* 0x0000000b0d0b7212 */ /* 0x000fce00078efcff */
[----:B------:R-:W-:Y:S05]  /*39b0*/  @!P0 BRA `(.L_x_25) ;  /* 0x0000000000848947 */ /* 0x000fea0003800000 */
[----:B------:R-:W-:Y:S01]  /*39c0*/  IMAD.MOV R7, RZ, RZ, -R18 ;  /* 0x000000ffff077224 */ /* 0x000fe200078e0a12 */
[----:B------:R-:W-:Y:S01]  /*39d0*/  DMUL.RP R10, R16, R10 ;  /* 0x0000000a100a7228 */ /* 0x000fe20000008000 */
[----:B------:R-:W-:-:S06]  /*39e0*/  IMAD.MOV.U32 R6, RZ, RZ, RZ ;  /* 0x000000ffff067224 */ /* 0x000fcc00078e00ff */
[----:B------:R-:W-:-:S03]  /*39f0*/  DFMA R6, R14, -R6, R16 ;  /* 0x800000060e06722b */ /* 0x000fc60000000010 */
[----:B------:R-:W-:-:S03]  /*3a00*/  LOP3.LUT R13, R11, R13, RZ, 0x3c, !PT ;  /* 0x0000000d0b0d7212 */ /* 0x000fc600078e3cff */
[----:B------:R-:W-:-:S04]  /*3a10*/  IADD3 R6, PT, PT, -R18, -0x43300000, RZ ;  /* 0xbcd0000012067810 */ /* 0x000fc80007ffe1ff */
[----:B------:R-:W-:-:S04]  /*3a20*/  FSETP.NEU.AND P0, PT, |R7|, R6, PT ;  /* 0x000000060700720b */ /* 0x000fc80003f0d200 */
[----:B------:R-:W-:Y:S02]  /*3a30*/  FSEL R14, R10, R14, !P0 ;  /* 0x0000000e0a0e7208 */ /* 0x000fe40004000000 */
[----:B------:R-:W-:Y:S01]  /*3a40*/  FSEL R15, R13, R15, !P0 ;  /* 0x0000000f0d0f7208 */ /* 0x000fe20004000000 */
[----:B------:R-:W-:Y:S06]  /*3a50*/  BRA `(.L_x_25) ;  /* 0x00000000005c7947 */ /* 0x000fec0003800000 */
.L_x_24:
[----:B------:R-:W0:Y:S02]  /*3a60*/  LDC.64 R8, c[0x0][0x398] ;  /* 0x0000e600ff087b82 */ /* 0x000e240000000a00 */
[----:B0-----:R-:W-:-:S14]  /*3a70*/  DSETP.NAN.AND P0, PT, R8, R8, PT ;  /* 0x000000080800722a */ /* 0x001fdc0003f08000 */
[----:B------:R-:W-:Y:S05]  /*3a80*/  @P0 BRA `(.L_x_26) ;  /* 0x0000000000480947 */ /* 0x000fea0003800000 */
[----:B------:R-:W0:Y:S02]  /*3a90*/  LDC.64 R8, c[0x0][0x3b0] ;  /* 0x0000ec00ff087b82 */ /* 0x000e240000000a00 */
[----:B0-----:R-:W-:-:S14]  /*3aa0*/  DSETP.NAN.AND P0, PT, R8, R8, PT ;  /* 0x000000080800722a */ /* 0x001fdc0003f08000 */
[----:B------:R-:W-:Y:S05]  /*3ab0*/  @P0 BRA `(.L_x_27) ;  /* 0x0000000000300947 */ /* 0x000fea0003800000 */
[----:B------:R-:W-:Y:S01]  /*3ac0*/  ISETP.NE.AND P0, PT, R20, R19, PT ;  /* 0x000000131400720c */ /* 0x000fe20003f05270 */
[----:B------:R-:W-:Y:S02]  /*3ad0*/  IMAD.MOV.U32 R14, RZ, RZ, 0x0 ;  /* 0x00000000ff0e7424 */ /* 0x000fe400078e00ff */
[----:B------:R-:W-:-:S10]  /*3ae0*/  IMAD.MOV.U32 R15, RZ, RZ, -0x80000 ;  /* 0xfff80000ff0f7424 */ /* 0x000fd400078e00ff */
[----:B------:R-:W-:Y:S05]  /*3af0*/  @!P0 BRA `(.L_x_25) ;  /* 0x0000000000348947 */ /* 0x000fea0003800000 */
[----:B------:R-:W-:Y:S02]  /*3b00*/  ISETP.NE.AND P0, PT, R20, 0x7ff00000, PT ;  /* 0x7ff000001400780c */ /* 0x000fe40003f05270 */
[----:B------:R-:W-:Y:S02]  /*3b10*/  LOP3.LUT R15, R11, 0x80000000, R7, 0x48, !PT ;  /* 0x800000000b0f7812 */ /* 0x000fe400078e4807 */
[----:B------:R-:W-:-:S13]  /*3b20*/  ISETP.EQ.OR P0, PT, R19, RZ, !P0 ;  /* 0x000000ff1300720c */ /* 0x000fda0004702670 */
[----:B------:R-:W-:Y:S01]  /*3b30*/  @P0 LOP3.LUT R6, R15, 0x7ff00000, RZ, 0xfc, !PT ;  /* 0x7ff000000f060812 */ /* 0x000fe200078efcff */
[----:B------:R-:W-:Y:S02]  /*3b40*/  @!P0 IMAD.MOV.U32 R14, RZ, RZ, RZ ;  /* 0x000000ffff0e8224 */ /* 0x000fe400078e00ff */
[----:B------:R-:W-:Y:S02]  /*3b50*/  @P0 IMAD.MOV.U32 R14, RZ, RZ, RZ ;  /* 0x000000ffff0e0224 */ /* 0x000fe400078e00ff */
[----:B------:R-:W-:Y:S01]  /*3b60*/  @P0 IMAD.MOV.U32 R15, RZ, RZ, R6 ;  /* 0x000000ffff0f0224 */ /* 0x000fe200078e0006 */
[----:B------:R-:W-:Y:S06]  /*3b70*/  BRA `(.L_x_25) ;  /* 0x0000000000147947 */ /* 0x000fec0003800000 */
.L_x_27:
[----:B------:R-:W-:Y:S01]  /*3b80*/  LOP3.LUT R15, R7, 0x80000, RZ, 0xfc, !PT ;  /* 0x00080000070f7812 */ /* 0x000fe200078efcff */
[----:B------:R-:W-:Y:S01]  /*3b90*/  IMAD.MOV.U32 R14, RZ, RZ, R6 ;  /* 0x000000ffff0e7224 */ /* 0x000fe200078e0006 */
[----:B------:R-:W-:Y:S06]  /*3ba0*/  BRA `(.L_x_25) ;  /* 0x0000000000087947 */ /* 0x000fec0003800000 */
.L_x_26:
[----:B------:R-:W-:Y:S01]  /*3bb0*/  LOP3.LUT R15, R11, 0x80000, RZ, 0xfc, !PT ;  /* 0x000800000b0f7812 */ /* 0x000fe200078efcff */
[----:B------:R-:W-:-:S07]  /*3bc0*/  IMAD.MOV.U32 R14, RZ, RZ, R10 ;  /* 0x000000ffff0e7224 */ /* 0x000fce00078e000a */
.L_x_25:
[----:B------:R-:W-:Y:S02]  /*3bd0*/  IMAD.MOV.U32 R6, RZ, RZ, R0 ;  /* 0x000000ffff067224 */ /* 0x000fe400078e0000 */
[----:B------:R-:W-:-:S04]  /*3be0*/  IMAD.MOV.U32 R7, RZ, RZ, 0x0 ;  /* 0x00000000ff077424 */ /* 0x000fc800078e00ff */
[----:B------:R-:W-:Y:S05]  /*3bf0*/  RET.REL.NODEC R6 `(_Z18monte_carlo_kernelPfdddddddmP17curandStateXORWOW) ;  /* 0xffffffc406007950 */ /* 0x000fea0003c3ffff */
        .weak           $__internal_1_$__cuda_sm20_dsqrt_rn_f64_mediumpath_v1
        .type           $__internal_1_$__cuda_sm20_dsqrt_rn_f64_mediumpath_v1,@function
        .size           $__internal_1_$__cuda_sm20_dsqrt_rn_f64_mediumpath_v1,($__internal_2_$__cuda_sm20_sqrt_rn_f32_slowpath - $__internal_1_$__cuda_sm20_dsqrt_rn_f64_mediumpath_v1)
$__internal_1_$__cuda_sm20_dsqrt_rn_f64_mediumpath_v1:
[----:B------:R-:W-:Y:S01]  /*3c00*/  ISETP.GE.U32.AND P0, PT, R8, -0x3400000, PT ;  /* 0xfcc000000800780c */ /* 0x000fe20003f06070 */
[----:B------:R-:W-:Y:S02]  /*3c10*/  IMAD.MOV.U32 R8, RZ, RZ, R6 ;  /* 0x000000ffff087224 */ /* 0x000fe400078e0006 */
[----:B------:R-:W-:Y:S02]  /*3c20*/  IMAD.MOV.U32 R9, RZ, RZ, R7 ;  /* 0x000000ffff097224 */ /* 0x000fe400078e0007 */
[----:B------:R-:W-:Y:S02]  /*3c30*/  IMAD.MOV.U32 R13, RZ, RZ, R17 ;  /* 0x000000ffff0d7224 */ /* 0x000fe400078e0011 */
[----:B------:R-:W-:Y:S02]  /*3c40*/  IMAD.MOV.U32 R6, RZ, RZ, R14 ;  /* 0x000000ffff067224 */ /* 0x000fe400078e000e */
[----:B------:R-:W-:-:S04]  /*3c50*/  IMAD.MOV.U32 R7, RZ, RZ, R15 ;  /* 0x000000ffff077224 */ /* 0x000fc800078e000f */
[----:B------:R-:W-:Y:S05]  /*3c60*/  @!P0 BRA `(.L_x_28) ;  /* 0x0000000000208947 */ /* 0x000fea0003800000 */
[----:B------:R-:W-:-:S10]  /*3c70*/  DFMA.RM R6, R6, R12, R10 ;  /* 0x0000000c0606722b */ /* 0x000fd4000000400a */
[----:B------:R-:W-:-:S05]  /*3c80*/  IADD3 R10, P0, PT, R6, 0x1, RZ ;  /* 0x00000001060a7810 */ /* 0x000fca0007f1e0ff */
[----:B------:R-:W-:-:S06]  /*3c90*/  IMAD.X R11, RZ, RZ, R7, P0 ;  /* 0x000000ffff0b7224 */ /* 0x000fcc00000e0607 */
[----:B------:R-:W-:-:S08]  /*3ca0*/  DFMA.RP R8, -R6, R10, R8 ;  /* 0x0000000a0608722b */ /* 0x000fd00000008108 */
[----:B------:R-:W-:-:S06]  /*3cb0*/  DSETP.GT.AND P0, PT, R8, RZ, PT ;  /* 0x000000ff0800722a */ /* 0x000fcc0003f04000 */
[----:B------:R-:W-:Y:S02]  /*3cc0*/  FSEL R6, R10, R6, P0 ;  /* 0x000000060a067208 */ /* 0x000fe40000000000 */
[----:B------:R-:W-:Y:S01]  /*3cd0*/  FSEL R7, R11, R7, P0 ;  /* 0x000000070b077208 */ /* 0x000fe20000000000 */
[----:B------:R-:W-:Y:S06]  /*3ce0*/  BRA `(.L_x_29) ;  /* 0x0000000000647947 */ /* 0x000fec0003800000 */
.L_x_28:
[----:B------:R-:W-:-:S14]  /*3cf0*/  DSETP.NE.AND P0, PT, R8, RZ, PT ;  /* 0x000000ff0800722a */ /* 0x000fdc0003f05000 */
[----:B------:R-:W-:Y:S05]  /*3d00*/  @!P0 BRA `(.L_x_30) ;  /* 0x0000000000588947 */ /* 0x000fea0003800000 */
[----:B------:R-:W-:-:S13]  /*3d10*/  ISETP.GE.AND P0, PT, R9, RZ, PT ;  /* 0x000000ff0900720c */ /* 0x000fda0003f06270 */
[----:B------:R-:W-:Y:S02]  /*3d20*/  @!P0 IMAD.MOV.U32 R6, RZ, RZ, 0x0 ;  /* 0x00000000ff068424 */ /* 0x000fe400078e00ff */
[----:B------:R-:W-:Y:S01]  /*3d30*/  @!P0 IMAD.MOV.U32 R7, RZ, RZ, -0x80000 ;  /* 0xfff80000ff078424 */ /* 0x000fe200078e00ff */
[----:B------:R-:W-:Y:S06]  /*3d40*/  @!P0 BRA `(.L_x_29) ;  /* 0x00000000004c8947 */ /* 0x000fec0003800000 */
[----:B------:R-:W-:-:S13]  /*3d50*/  ISETP.GT.AND P0, PT, R9, 0x7fefffff, PT ;  /* 0x7fefffff0900780c */ /* 0x000fda0003f04270 */
[----:B------:R-:W-:Y:S05]  /*3d60*/  @P0 BRA `(.L_x_30) ;  /* 0x0000000000400947 */ /* 0x000fea0003800000 */
[----:B------:R-:W-:Y:S01]  /*3d70*/  DMUL R6, R8, 8.11296384146066816958e+31 ;  /* 0x4690000008067828 */ /* 0x000fe20000000000 */
[----:B------:R-:W-:Y:S02]  /*3d80*/  IMAD.MOV.U32 R12, RZ, RZ, 0x0 ;  /* 0x00000000ff0c7424 */ /* 0x000fe400078e00ff */
[----:B------:R-:W-:Y:S02]  /*3d90*/  IMAD.MOV.U32 R8, RZ, RZ, RZ ;  /* 0x000000ffff087224 */ /* 0x000fe400078e00ff */
[----:B------:R-:W-:Y:S01]  /*3da0*/  IMAD.MOV.U32 R13, RZ, RZ, 0x3fd80000 ;  /* 0x3fd80000ff0d7424 */ /* 0x000fe200078e00ff */
[----:B------:R-:W0:Y:S03]  /*3db0*/  MUFU.RSQ64H R9, R7 ;  /* 0x0000000700097308 */ /* 0x000e260000001c00 */
[----:B0-----:R-:W-:-:S08]  /*3dc0*/  DMUL R10, R8, R8 ;  /* 0x00000008080a7228 */ /* 0x001fd00000000000 */
[----:B------:R-:W-:-:S08]  /*3dd0*/  DFMA R10, R6, -R10, 1 ;  /* 0x3ff00000060a742b */ /* 0x000fd0000000080a */
[----:B------:R-:W-:Y:S02]  /*3de0*/  DFMA R12, R10, R12, 0.5 ;  /* 0x3fe000000a0c742b */ /* 0x000fe4000000000c */
[----:B------:R-:W-:-:S08]  /*3df0*/  DMUL R10, R8, R10 ;  /* 0x0000000a080a7228 */ /* 0x000fd00000000000 */
[----:B------:R-:W-:-:S08]  /*3e00*/  DFMA R10, R12, R10, R8 ;  /* 0x0000000a0c0a722b */ /* 0x000fd00000000008 */
[----:B------:R-:W-:Y:S02]  /*3e10*/  DMUL R8, R6, R10 ;  /* 0x0000000a06087228 */ /* 0x000fe40000000000 */
[----:B------:R-:W-:-:S06]  /*3e20*/  VIADD R11, R11, 0xfff00000 ;  /* 0xfff000000b0b7836 */ /* 0x000fcc0000000000 */
[----:B------:R-:W-:-:S08]  /*3e30*/  DFMA R12, R8, -R8, R6 ;  /* 0x80000008080c722b */ /* 0x000fd00000000006 */
[----:B------:R-:W-:-:S10]  /*3e40*/  DFMA R6, R10, R12, R8 ;  /* 0x0000000c0a06722b */ /* 0x000fd40000000008 */
[----:B------:R-:W-:Y:S01]  /*3e50*/  VIADD R7, R7, 0xfcb00000 ;  /* 0xfcb0000007077836 */ /* 0x000fe20000000000 */
[----:B------:R-:W-:Y:S06]  /*3e60*/  BRA `(.L_x_29) ;  /* 0x0000000000047947 */ /* 0x000fec0003800000 */
.L_x_30:
[----:B------:R-:W-:-:S11]  /*3e70*/  DADD R6, R8, R8 ;  /* 0x0000000008067229 */ /* 0x000fd60000000008 */
.L_x_29:
[----:B------:R-:W-:Y:S02]  /*3e80*/  IMAD.MOV.U32 R20, RZ, RZ, R6 ;  /* 0x000000ffff147224 */ /* 0x000fe400078e0006 */
[----:B------:R-:W-:Y:S02]  /*3e90*/  IMAD.MOV.U32 R21, RZ, RZ, R7 ;  /* 0x000000ffff157224 */ /* 0x000fe400078e0007 */
[----:B------:R-:W-:Y:S02]  /*3ea0*/  IMAD.MOV.U32 R6, RZ, RZ, R0 ;  /* 0x000000ffff067224 */ /* 0x000fe400078e0000 */
[----:B------:R-:W-:-:S04]  /*3eb0*/  IMAD.MOV.U32 R7, RZ, RZ, 0x0 ;  /* 0x00000000ff077424 */ /* 0x000fc800078e00ff */
[----:B------:R-:W-:Y:S05]  /*3ec0*/  RET.REL.NODEC R6 `(_Z18monte_carlo_kernelPfdddddddmP17curandStateXORWOW) ;  /* 0xffffffc0064c7950 */ /* 0x000fea0003c3ffff */
        .weak           $__internal_2_$__cuda_sm20_sqrt_rn_f32_slowpath
        .type           $__internal_2_$__cuda_sm20_sqrt_rn_f32_slowpath,@function
        .size           $__internal_2_$__cuda_sm20_sqrt_rn_f32_slowpath,(.L_x_44 - $__internal_2_$__cuda_sm20_sqrt_rn_f32_slowpath)
$__internal_2_$__cuda_sm20_sqrt_rn_f32_slowpath:
[----:B------:R-:W-:-:S13]  /*3ed0*/  LOP3.LUT P0, RZ, R9, 0x7fffffff, RZ, 0xc0, !PT ;  /* 0x7fffffff09ff7812 */ /* 0x000fda000780c0ff */
[----:B------:R-:W-:Y:S01]  /*3ee0*/  @!P0 IMAD.MOV.U32 R2, RZ, RZ, R9 ;  /* 0x000000ffff028224 */ /* 0x000fe200078e0009 */
[----:B------:R-:W-:Y:S06]  /*3ef0*/  @!P0 BRA `(.L_x_31) ;  /* 0x0000000000448947 */ /* 0x000fec0003800000 */
[----:B------:R-:W-:Y:S01]  /*3f00*/  FSETP.GEU.FTZ.AND P0, PT, R9, RZ, PT ;  /* 0x000000ff0900720b */ /* 0x000fe20003f1e000 */
[----:B------:R-:W-:-:S12]  /*3f10*/  IMAD.MOV.U32 R0, RZ, RZ, R9 ;  /* 0x000000ffff007224 */ /* 0x000fd800078e0009 */
[----:B------:R-:W-:Y:S01]  /*3f20*/  @!P0 IMAD.MOV.U32 R2, RZ, RZ, 0x7fffffff ;  /* 0x7fffffffff028424 */ /* 0x000fe200078e00ff */
[----:B------:R-:W-:Y:S06]  /*3f30*/  @!P0 BRA `(.L_x_31) ;  /* 0x0000000000348947 */ /* 0x000fec0003800000 */
[----:B------:R-:W-:-:S13]  /*3f40*/  FSETP.GTU.FTZ.AND P0, PT, |R0|, +INF , PT ;  /* 0x7f8000000000780b */ /* 0x000fda0003f1c200 */
[----:B------:R-:W-:Y:S01]  /*3f50*/  @P0 FADD.FTZ R2, R0, 1 ;  /* 0x3f80000000020421 */ /* 0x000fe20000010000 */
[----:B------:R-:W-:Y:S06]  /*3f60*/  @P0 BRA `(.L_x_31) ;  /* 0x0000000000280947 */ /* 0x000fec0003800000 */
[----:B------:R-:W-:-:S13]  /*3f70*/  FSETP.NEU.FTZ.AND P0, PT, |R0|, +INF , PT ;  /* 0x7f8000000000780b */ /* 0x000fda0003f1d200 */
[----:B------:R-:W-:-:S04]  /*3f80*/  @P0 FFMA R6, R0, 1.84467440737095516160e+19, RZ ;  /* 0x5f80000000060823 */ /* 0x000fc800000000ff */
[----:B------:R-:W0:Y:S02]  /*3f90*/  @P0 MUFU.RSQ R7, R6 ;  /* 0x0000000600070308 */ /* 0x000e240000001400 */
[----:B0-----:R-:W-:Y:S01]  /*3fa0*/  @P0 FMUL.FTZ R9, R6, R7 ;  /* 0x0000000706090220 */ /* 0x001fe20000410000 */
[----:B------:R-:W-:-:S03]  /*3fb0*/  @P0 FMUL.FTZ R7, R7, 0.5 ;  /* 0x3f00000007070820 */ /* 0x000fc60000410000 */
[----:B------:R-:W-:-:S04]  /*3fc0*/  @P0 FADD.FTZ R2, -R9, -RZ ;  /* 0x800000ff09020221 */ /* 0x000fc80000010100 */
[----:B------:R-:W-:Y:S01]  /*3fd0*/  @P0 FFMA R8, R9, R2, R6 ;  /* 0x0000000209080223 */ /* 0x000fe20000000006 */
[----:B------:R-:W-:-:S03]  /*3fe0*/  @!P0 IMAD.MOV.U32 R2, RZ, RZ, R0 ;  /* 0x000000ffff028224 */ /* 0x000fc600078e0000 */
[----:B------:R-:W-:-:S04]  /*3ff0*/  @P0 FFMA R7, R8, R7, R9 ;  /* 0x0000000708070223 */ /* 0x000fc80000000009 */
[----:B------:R-:W-:-:S07]  /*4000*/  @P0 FMUL.FTZ R2, R7, 2.3283064365386962891e-10 ;  /* 0x2f80000007020820 */ /* 0x000fce0000410000 */
.L_x_31:
[----:B------:R-:W-:Y:S02]  /*4010*/  IMAD.MOV.U32 R6, RZ, RZ, R10 ;  /* 0x000000ffff067224 */ /* 0x000fe400078e000a */
[----:B------:R-:W-:-:S04]  /*4020*/  IMAD.MOV.U32 R7, RZ, RZ, 0x0 ;  /* 0x00000000ff077424 */ /* 0x000fc800078e00ff */
[----:B------:R-:W-:Y:S05]  /*4030*/  RET.REL.NODEC R6 `(_Z18monte_carlo_kernelPfdddddddmP17curandStateXORWOW) ;  /* 0xffffffbc06f07950 */ /* 0x000fea0003c3ffff */
.L_x_32:
[----:B------:R-:W-:-:S00]  /*4040*/  BRA `(.L_x_32) ;  /* 0xfffffffc00fc7947 */ /* 0x000fc0000383ffff */
[----:B------:R-:W-:-:S00]  /*4050*/  NOP ;  /* 0x0000000000007918 */ /* 0x000fc00000000000 */
        /* <DEDUP_REMOVED lines=10> */
.L_x_44:


//--------------------- .text._Z16initCurandStatesP17curandStateXORWOWm --------------------------
	.section	.text._Z16initCurandStatesP17curandStateXORWOWm,"ax",@progbits
	.align	128
        .global         _Z16initCurandStatesP17curandStateXORWOWm
        .type           _Z16initCurandStatesP17curandStateXORWOWm,@function
        .size           _Z16initCurandStatesP17curandStateXORWOWm,(.L_x_46 - _Z16initCurandStatesP17curandStateXORWOWm)
        .other          _Z16initCurandStatesP17curandStateXORWOWm,@"STO_CUDA_ENTRY STV_DEFAULT"
_Z16initCurandStatesP17curandStateXORWOWm:
.text._Z16initCurandStatesP17curandStateXORWOWm:
[----:B------:R-:W-:Y:S01]  /*0000*/  LDC R1, c[0x0][0x37c] ;  /* 0x0000df00ff017b82 */ /* 0x000fe20000000800 */
[----:B------:R-:W0:Y:S07]  /*0010*/  S2R R13, SR_TID.X ;  /* 0x00000000000d7919 */ /* 0x000e2e0000002100 */
[----:B------:R-:W1:Y:S01]  /*0020*/  LDC.64 R2, c[0x0][0x388] ;  /* 0x0000e200ff027b82 */ /* 0x000e620000000a00 */
[----:B------:R-:W0:Y:S01]  /*0030*/  LDCU UR6, c[0x0][0x360] ;  /* 0x00006c00ff0677ac */ /* 0x000e220008000800 */
[----:B------:R-:W-:Y:S01]  /*0040*/  BSSY.RECONVERGENT B0, `(.L_x_33) ;  /* 0x00000e5000007945 */ /* 0x000fe20003800200 */
[----:B------:R-:W0:Y:S01]  /*0050*/  S2R R4, SR_CTAID.X ;  /* 0x0000000000047919 */ /* 0x000e220000002500 */
[----:B------:R-:W2:Y:S04]  /*0060*/  LDCU.64 UR4, c[0x0][0x358] ;  /* 0x00006b00ff0477ac */ /* 0x000ea80008000a00 */
[----:B------:R-:W3:Y:S01]  /*0070*/  LDC.64 R6, c[0x0][0x380] ;  /* 0x0000e000ff067b82 */ /* 0x000ee20000000a00 */
[----:B-1----:R-:W-:-:S02]  /*0080*/  LOP3.LUT R0, R2, 0xaad26b49, RZ, 0x3c, !PT ;  /* 0xaad26b4902007812 */ /* 0x002fc400078e3cff */
[----:B------:R-:W-:-:S03]  /*0090*/  LOP3.LUT R2, R3, 0xf7dcefdd, RZ, 0x3c, !PT ;  /* 0xf7dcefdd03027812 */ /* 0x000fc600078e3cff */
[----:B------:R-:W-:Y:S02]  /*00a0*/  IMAD R0, R0, 0x4182bed5, RZ ;  /* 0x4182bed500007824 */ /* 0x000fe400078e02ff */
[----:B------:R-:W-:Y:S02]  /*00b0*/  IMAD R3, R2, -0x658354e5, RZ ;  /* 0x9a7cab1b02037824 */ /* 0x000fe400078e02ff */
[C---:B------:R-:W-:Y:S01]  /*00c0*/  VIADD R5, R0.reuse, 0x75bcd15 ;  /* 0x075bcd1500057836 */ /* 0x040fe20000000000 */
[----:B------:R-:W-:Y:S01]  /*00d0*/  LOP3.LUT R8, R0, 0x159a55e5, RZ, 0x3c, !PT ;  /* 0x159a55e500087812 */ /* 0x000fe200078e3cff */
[----:B0-----:R-:W-:Y:S01]  /*00e0*/  IMAD R13, R4, UR6, R13 ;  /* 0x00000006040d7c24 */ /* 0x001fe2000f8e020d */
[C---:B------:R-:W-:Y:S01]  /*00f0*/  IADD3 R4, PT, PT, R0.reuse, 0x64f0c9, R3 ;  /* 0x0064f0c900047810 */ /* 0x040fe20007ffe003 */
[----:B------:R-:W-:Y:S01]  /*0100*/  VIADD R11, R0, 0x583f19 ;  /* 0x00583f19000b7836 */ /* 0x000fe20000000000 */
[----:B------:R-:W-:Y:S01]  /*0110*/  LOP3.LUT R10, R3, 0x5491333, RZ, 0x3c, !PT ;  /* 0x05491333030a7812 */ /* 0x000fe200078e3cff */
[C---:B---3--:R-:W-:Y:S01]  /*0120*/  IMAD.WIDE R6, R13.reuse, 0x30, R6 ;  /* 0x000000300d067825 */ /* 0x048fe200078e0206 */
[----:B------:R-:W-:-:S03]  /*0130*/  ISETP.NE.AND P0, PT, R13, RZ, PT ;  /* 0x000000ff0d00720c */ /* 0x000fc60003f05270 */
[----:B------:R-:W-:Y:S01]  /*0140*/  VIADD R9, R3, 0x1f123bb5 ;  /* 0x1f123bb503097836 */ /* 0x000fe20000000000 */
[----:B--2---:R0:W-:Y:S04]  /*0150*/  STG.E.64 desc[UR4][R6.64], R4 ;  /* 0x0000000406007986 */ /* 0x0041e8000c101b04 */
[----:B------:R0:W-:Y:S04]  /*0160*/  STG.E.64 desc[UR4][R6.64+0x8], R8 ;  /* 0x0000080806007986 */ /* 0x0001e8000c101b04 */
[----:B------:R0:W-:Y:S01]  /*0170*/  STG.E.64 desc[UR4][R6.64+0x10], R10 ;  /* 0x0000100a06007986 */ /* 0x0001e2000c101b04 */
[----:B------:R-:W-:Y:S05]  /*0180*/  @!P0 BRA `(.L_x_34) ;  /* 0x0000000c00408947 */ /* 0x000fea0003800000 */
[----:B------:R-:W-:Y:S01]  /*0190*/  SHF.R.S32.HI R0, RZ, 0x1f, R13 ;  /* 0x0000001fff007819 */ /* 0x000fe2000001140d */
[----:B------:R-:W-:-:S07]  /*01a0*/  IMAD.MOV.U32 R12, RZ, RZ, RZ ;  /* 0x000000ffff0c7224 */ /* 0x000fce00078e00ff */
.L_x_40:
[----:B-1----:R-:W-:Y:S01]  /*01b0*/  LOP3.LUT R2, R13, 0x3, RZ, 0xc0, !PT ;  /* 0x000000030d027812 */ /* 0x002fe200078ec0ff */
[----:B------:R-:W-:Y:S03]  /*01c0*/  BSSY.RECONVERGENT B1, `(.L_x_35) ;  /* 0x00000c6000017945 */ /* 0x000fe60003800200 */
[----:B------:R-:W-:-:S04]  /*01d0*/  ISETP.NE.U32.AND P0, PT, R2, RZ, PT ;  /* 0x000000ff0200720c */ /* 0x000fc80003f05070 */
[----:B------:R-:W-:-:S13]  /*01e0*/  ISETP.NE.AND.EX P0, PT, RZ, RZ, PT, P0 ;  /* 0x000000ffff00720c */ /* 0x000fda0003f05300 */
[----:B------:R-:W-:Y:S05]  /*01f0*/  @!P0 BRA `(.L_x_36) ;  /* 0x0000000c00088947 */ /* 0x000fea0003800000 */
[----:B0-----:R-:W0:Y:S01]  /*0200*/  LDC.64 R8, c[0x4][0x8] ;  /* 0x01000200ff087b82 */ /* 0x001e220000000a00 */
[----:B------:R-:W-:Y:S02]  /*0210*/  IMAD.MOV.U32 R14, RZ, RZ, RZ ;  /* 0x000000ffff0e7224 */ /* 0x000fe400078e00ff */
[----:B0-----:R-:W-:-:S07]  /*0220*/  IMAD.WIDE.U32 R8, R12, 0xc80, R8 ;  /* 0x00000c800c087825 */ /* 0x001fce00078e0008 */
.L_x_39:
[----:B-1----:R-:W-:Y:S01]  /*0230*/  IMAD.MOV.U32 R15, RZ, RZ, RZ ;  /* 0x000000ffff0f7224 */ /* 0x002fe200078e00ff */
[----:B------:R-:W-:Y:S01]  /*0240*/  CS2R R2, SRZ ;  /* 0x0000000000027805 */ /* 0x000fe2000001ff00 */
[----:B------:R-:W-:Y:S01]  /*0250*/  IMAD.MOV.U32 R17, RZ, RZ, RZ ;  /* 0x000000ffff117224 */ /* 0x000fe200078e00ff */
[----:B------:R-:W-:-:S07]  /*0260*/  CS2R R4, SRZ ;  /* 0x0000000000047805 */ /* 0x000fce000001ff00 */
.L_x_38:
[----:B------:R-:W-:-:S05]  /*0270*/  IMAD.WIDE.U32 R10, R17, 0x4, R6 ;  /* 0x00000004110a7825 */ /* 0x000fca00078e0006 */
[----:B------:R0:W5:Y:S01]  /*0280*/  LDG.E R16, desc[UR4][R10.64+0x4] ;  /* 0x000004040a107981 */ /* 0x000162000c1e1900 */
[----:B------:R-:W-:-:S07]  /*0290*/  IMAD.MOV.U32 R19, RZ, RZ, RZ ;  /* 0x000000ffff137224 */ /* 0x000fce00078e00ff */
.L_x_37:
[----:B-----5:R-:W-:Y:S01]  /*02a0*/  SHF.R.U32.HI R24, RZ, R19, R16 ;  /* 0x00000013ff187219 */ /* 0x020fe20000011610 */
[----:B0-----:R-:W-:-:S03]  /*02b0*/  IMAD.SHL.U32 R10, R17, 0x20, RZ ;  /* 0x00000020110a7824 */ /* 0x001fc600078e00ff */
[----:B------:R-:W-:Y:S01]  /*02c0*/  LOP3.LUT R11, R24, 0x1, RZ, 0xc0, !PT ;  /* 0x00000001180b7812 */ /* 0x000fe200078ec0ff */
[----:B------:R-:W-:-:S03]  /*02d0*/  IMAD.IADD R10, R10, 0x1, R19 ;  /* 0x000000010a0a7824 */ /* 0x000fc600078e0213 */
        /* <DEDUP_REMOVED lines=8> */
[----:B------:R-:W4:Y:S04]  /*0360*/  @!P0 LDG.E R21, desc[UR4][R10.64+0x4] ;  /* 0x000004040a158981 */ /* 0x000f28000c1e1900 */
[----:B------:R-:W4:Y:S04]  /*0370*/  @!P0 LDG.E R23, desc[UR4][R10.64+0xc] ;  /* 0x00000c040a178981 */ /* 0x000f28000c1e1900 */
[----:B------:R-:W4:Y:S04]  /*0380*/  @P1 LDG.E R25, desc[UR4][R10.64+0x18] ;  /* 0x000018040a191981 */ /* 0x000f28000c1e1900 */
[----:B------:R-:W4:Y:S04]  /*0390*/  @P3 LDG.E R28, desc[UR4][R10.64+0x3c] ;  /* 0x00003c040a1c3981 */ /* 0x000f28000c1e1900 */
[----:B------:R-:W4:Y:S01]  /*03a0*/  @P6 LDG.E R27, desc[UR4][R10.64+0x7c] ;  /* 0x00007c040a1b6981 */ /* 0x000f22000c1e1900 */
[----:B--2---:R-:W-:-:S03]  /*03b0*/  @!P0 LOP3.LUT R15, R15, R18, RZ, 0x3c, !PT ;  /* 0x000000120f0f8212 */ /* 0x004fc600078e3cff */
[----:B------:R-:W2:Y:S01]  /*03c0*/  @!P0 LDG.E R18, desc[UR4][R10.64+0x8] ;  /* 0x000008040a128981 */ /* 0x000ea2000c1e1900 */
[----:B---3--:R-:W-:-:S03]  /*03d0*/  @!P0 LOP3.LUT R3, R3, R20, RZ, 0x3c, !PT ;  /* 0x0000001403038212 */ /* 0x008fc600078e3cff */
[----:B------:R-:W3:Y:S01]  /*03e0*/  @P1 LDG.E R20, desc[UR4][R10.64+0x24] ;  /* 0x000024040a141981 */ /* 0x000ee2000c1e1900 */
[----:B----4-:R-:W-:-:S03]  /*03f0*/  @P1 LOP3.LUT R15, R15, R22, RZ, 0x3c, !PT ;  /* 0x000000160f0f1212 */ /* 0x010fc600078e3cff */
[----:B------:R-:W4:Y:S01]  /*0400*/  @P2 LDG.E R22, desc[UR4][R10.64+0x38] ;  /* 0x000038040a162981 */ /* 0x000f22000c1e1900 */
[----:B------:R-:W-:-:S03]  /*0410*/  @P2 LOP3.LUT R15, R15, R26, RZ, 0x3c, !PT ;  /* 0x0000001a0f0f2212 */ /* 0x000fc600078e3cff */
[----:B------:R-:W4:Y:S01]  /*0420*/  @P4 LDG.E R26, desc[UR4][R10.64+0x50] ;  /* 0x000050040a1a4981 */ /* 0x000f22000c1e1900 */
[----:B------:R-:W-:-:S03]  /*0430*/  @!P0 LOP3.LUT R4, R4, R21, RZ, 0x3c, !PT ;  /* 0x0000001504048212 */ /* 0x000fc600078e3cff */
[----:B------:R-:W4:Y:S01]  /*0440*/  @P1 LDG.E R21, desc[UR4][R10.64+0x20] ;  /* 0x000020040a151981 */ /* 0x000f22000c1e1900 */
[----:B------:R-:W-:-:S03]  /*0450*/  @!P0 LOP3.LUT R2, R2, R23, RZ, 0x3c, !PT ;  /* 0x0000001702028212 */ /* 0x000fc600078e3cff */
[----:B------:R-:W4:Y:S01]  /*0460*/  @P2 LDG.E R23, desc[UR4][R10.64+0x2c] ;  /* 0x00002c040a172981 */ /* 0x000f22000c1e1900 */
[----:B------:R-:W-:-:S03]  /*0470*/  @P1 LOP3.LUT R4, R4, R25, RZ, 0x3c, !PT ;  /* 0x0000001904041212 */ /* 0x000fc600078e3cff */
[----:B------:R-:W4:Y:S01]  /*0480*/  @P2 LDG.E R25, desc[UR4][R10.64+0x34] ;  /* 0x000034040a192981 */ /* 0x000f22000c1e1900 */
[----:B--2---:R-:W-:-:S03]  /*0490*/  @!P0 LOP3.LUT R5, R5, R18, RZ, 0x3c, !PT ;  /* 0x0000001205058212 */ /* 0x004fc600078e3cff */
[----:B------:R-:W2:Y:S01]  /*04a0*/  @P1 LDG.E R18, desc[UR4][R10.64+0x1c] ;  /* 0x00001c040a121981 */ /* 0x000ea2000c1e1900 */
[----:B---3--:R-:W-:-:S03]  /*04b0*/  @P1 LOP3.LUT R3, R3, R20, RZ, 0x3c, !PT ;  /* 0x0000001403031212 */ /* 0x008fc600078e3cff */
[----:B------:R-:W3:Y:S01]  /*04c0*/  @P2 LDG.E R20, desc[UR4][R10.64+0x30] ;  /* 0x000030040a142981 */ /* 0x000ee2000c1e1900 */
[----:B----4-:R-:W-:-:S03]  /*04d0*/  @P2 LOP3.LUT R3, R3, R22, RZ, 0x3c, !PT ;  /* 0x0000001603032212 */ /* 0x010fc600078e3cff */
[----:B------:R-:W4:Y:S01]  /*04e0*/  @P3 LDG.E R22, desc[UR4][R10.64+0x4c] ;  /* 0x00004c040a163981 */ /* 0x000f22000c1e1900 */
[----:B------:R-:W-:-:S04]  /*04f0*/  @P3 LOP3.LUT R15, R15, R28, RZ, 0x3c, !PT ;  /* 0x0000001c0f0f3212 */ /* 0x000fc800078e3cff */
[----:B------:R-:W-:Y:S02]  /*0500*/  @P4 LOP3.LUT R15, R15, R26, RZ, 0x3c, !PT ;  /* 0x0000001a0f0f4212 */ /* 0x000fe400078e3cff */
[----:B------:R-:W-:Y:S01]  /*0510*/  @P1 LOP3.LUT R2, R2, R21, RZ, 0x3c, !PT ;  /* 0x0000001502021212 */ /* 0x000fe200078e3cff */
[----:B------:R-:W4:Y:S04]  /*0520*/  @P5 LDG.E R26, desc[UR4][R10.64+0x64] ;  /* 0x000064040a1a5981 */ /* 0x000f28000c1e1900 */
        /* <DEDUP_REMOVED lines=11> */
[----:B------:R-:W-:Y:S02]  /*05e0*/  LOP3.LUT P0, RZ, R24, 0x80, RZ, 0xc0, !PT ;  /* 0x0000008018ff7812 */ /* 0x000fe4000780c0ff */
[----:B------:R-:W-:Y:S02]  /*05f0*/  @P5 LOP3.LUT R15, R15, R26, RZ, 0x3c, !PT ;  /* 0x0000001a0f0f5212 */ /* 0x000fe400078e3cff */
        /* <DEDUP_REMOVED lines=28> */
[----:B------:R-:W-:Y:S02]  /*07c0*/  @P6 LOP3.LUT R2, R2, R21, RZ, 0x3c, !PT ;  /* 0x0000001502026212 */ /* 0x000fe400078e3cff */
[----:B------:R-:W-:Y:S02]  /*07d0*/  @P0 LOP3.LUT R4, R4, R23, RZ, 0x3c, !PT ;  /* 0x0000001704040212 */ /* 0x000fe400078e3cff */
[----:B------:R-:W-:Y:S02]  /*07e0*/  @P0 LOP3.LUT R2, R2, R25, RZ, 0x3c, !PT ;  /* 0x0000001902020212 */ /* 0x000fe400078e3cff */
[----:B--2---:R-:W-:Y:S02]  /*07f0*/  @P6 LOP3.LUT R5, R5, R18, RZ, 0x3c, !PT ;  /* 0x0000001205056212 */ /* 0x004fe400078e3cff */
[----:B---3--:R-:W-:-:S02]  /*0800*/  @P6 LOP3.LUT R3, R3, R20, RZ, 0x3c, !PT ;  /* 0x0000001403036212 */ /* 0x008fc400078e3cff */
[----:B----4-:R-:W-:Y:S02]  /*0810*/  @P0 LOP3.LUT R5, R5, R22, RZ, 0x3c, !PT ;  /* 0x0000001605050212 */ /* 0x010fe400078e3cff */
[----:B------:R-:W-:Y:S02]  /*0820*/  @P0 LOP3.LUT R3, R3, R26, RZ, 0x3c, !PT ;  /* 0x0000001a03030212 */ /* 0x000fe400078e3cff */
[----:B------:R-:W-:-:S13]  /*0830*/  R2P PR, R24.B1, 0x7f ;  /* 0x0000007f18007804 */ /* 0x000fda0000001000 */
[----:B------:R-:W2:Y:S04]  /*0840*/  @P0 LDG.E R18, desc[UR4][R10.64+0xa0] ;  /* 0x0000a0040a120981 */ /* 0x000ea8000c1e1900 */
[----:B------:R-:W3:Y:S04]  /*0850*/  @P1 LDG.E R22, desc[UR4][R10.64+0xb4] ;  /* 0x0000b4040a161981 */ /* 0x000ee8000c1e1900 */
[----:B------:R-:W4:Y:S04]  /*0860*/  @P2 LDG.E R26, desc[UR4][R10.64+0xc8] ;  /* 0x0000c8040a1a2981 */ /* 0x000f28000c1e1900 */
[----:B------:R-:W4:Y:S04]  /*0870*/  @P3 LDG.E R28, desc[UR4][R10.64+0xdc] ;  /* 0x0000dc040a1c3981 */ /* 0x000f28000c1e1900 */
[----:B------:R-:W4:Y:S04]  /*0880*/  @P0 LDG.E R23, desc[UR4][R10.64+0xa4] ;  /* 0x0000a4040a170981 */ /* 0x000f28000c1e1900 */
        /* <DEDUP_REMOVED lines=23> */
[----:B------:R-:W-:Y:S02]  /*0a00*/  LOP3.LUT P0, RZ, R24, 0x8000, RZ, 0xc0, !PT ;  /* 0x0000800018ff7812 */ /* 0x000fe4000780c0ff */
[----:B----4-:R-:W-:Y:S01]  /*0a10*/  @P5 LOP3.LUT R15, R15, R26, RZ, 0x3c, !PT ;  /* 0x0000001a0f0f5212 */ /* 0x010fe200078e3cff */
[----:B------:R-:W4:Y:S04]  /*0a20*/  @P3 LDG.E R24, desc[UR4][R10.64+0xe4] ;  /* 0x0000e4040a183981 */ /* 0x000f28000c1e1900 */
[----:B------:R-:W2:Y:S01]  /*0a30*/  @P6 LDG.E R26, desc[UR4][R10.64+0x118] ;  /* 0x000118040a1a6981 */ /* 0x000ea2000c1e1900 */
        /* <DEDUP_REMOVED lines=8> */
[----:B---3--:R-:W-:-:S03]  /*0ac0*/  @P2 LOP3.LUT R3, R3, R22, RZ, 0x3c, !PT ;  /* 0x0000001603032212 */ /* 0x008fc600078e3cff */
[----:B------:R-:W3:Y:S01]  /*0ad0*/  @P4 LDG.E R22, desc[UR4][R10.64+0x100] ;  /* 0x000100040a164981 */ /* 0x000ee2000c1e1900 */
[----:B--2---:R-:W-:-:S03]  /*0ae0*/  @P6 LOP3.LUT R15, R15, R26, RZ, 0x3c, !PT ;  /* 0x0000001a0f0f6212 */ /* 0x004fc600078e3cff */
[----:B------:R-:W2:Y:S01]  /*0af0*/  @P0 LDG.E R26, desc[UR4][R10.64+0x12c] ;  /* 0x00012c040a1a0981 */ /* 0x000ea2000c1e1900 */
[----:B----4-:R-:W-:-:S03]  /*0b00*/  @P2 LOP3.LUT R2, R2, R23, RZ, 0x3c, !PT ;  /* 0x0000001702022212 */ /* 0x010fc600078e3cff */
[----:B------:R-:W4:Y:S01]  /*0b10*/  @P4 LDG.E R23, desc[UR4][R10.64+0xfc] ;  /* 0x0000fc040a174981 */ /* 0x000f22000c1e1900 */
[----:B------:R-:W-:-:S03]  /*0b20*/  @P2 LOP3.LUT R5, R5, R20, RZ, 0x3c, !PT ;  /* 0x0000001405052212 */ /* 0x000fc600078e3cff */
[----:B------:R-:W4:Y:S01]  /*0b30*/  @P4 LDG.E R20, desc[UR4][R10.64+0xf8] ;  /* 0x0000f8040a144981 */ /* 0x000f22000c1e1900 */
[----:B------:R-:W-:Y:S02]  /*0b40*/  @P3 LOP3.LUT R2, R2, R27, RZ, 0x3c, !PT ;  /* 0x0000001b02023212 */ /* 0x000fe400078e3cff */
[----:B------:R-:W-:Y:S01]  /*0b50*/  @P3 LOP3.LUT R4, R4, R25, RZ, 0x3c, !PT ;  /* 0x0000001904043212 */ /* 0x000fe200078e3cff */
[----:B------:R-:W4:Y:S01]  /*0b60*/  @P5 LDG.E R27, desc[UR4][R10.64+0x110] ;  /* 0x000110040a1b5981 */ /* 0x000f22000c1e1900 */
[----:B------:R-:W-:-:S03]  /*0b70*/  @P3 LOP3.LUT R5, R5, R24, RZ, 0x3c, !PT ;  /* 0x0000001805053212 */ /* 0x000fc600078e3cff */
[----:B------:R-:W4:Y:S04]  /*0b80*/  @P5 LDG.E R25, desc[UR4][R10.64+0x108] ;  /* 0x000108040a195981 */ /* 0x000f28000c1e1900 */
        /* <DEDUP_REMOVED lines=19> */
[----:B------:R-:W-:-:S05]  /*0cc0*/  VIADD R19, R19, 0x10 ;  /* 0x0000001013137836 */ /* 0x000fca0000000000 */
[----:B------:R-:W-:Y:S02]  /*0cd0*/  ISETP.NE.AND P1, PT, R19, 0x20, PT ;  /* 0x000000201300780c */ /* 0x000fe40003f25270 */
[----:B------:R-:W-:Y:S02]  /*0ce0*/  @P5 LOP3.LUT R3, R3, R18, RZ, 0x3c, !PT ;  /* 0x0000001203035212 */ /* 0x000fe400078e3cff */
[----:B------:R-:W-:Y:S02]  /*0cf0*/  @P6 LOP3.LUT R4, R4, R21, RZ, 0x3c, !PT ;  /* 0x0000001504046212 */ /* 0x000fe400078e3cff */
[----:B---3--:R-:W-:-:S04]  /*0d00*/  @P6 LOP3.LUT R3, R3, R22, RZ, 0x3c, !PT ;  /* 0x0000001603036212 */ /* 0x008fc800078e3cff */
[----:B--2---:R-:W-:Y:S02]  /*0d10*/  @P0 LOP3.LUT R3, R3, R26, RZ, 0x3c, !PT ;  /* 0x0000001a03030212 */ /* 0x004fe400078e3cff */
[----:B----4-:R-:W-:Y:S02]  /*0d20*/  @P6 LOP3.LUT R2, R2, R23, RZ, 0x3c, !PT ;  /* 0x0000001702026212 */ /* 0x010fe400078e3cff */
[----:B------:R-:W-:Y:S02]  /*0d30*/  @P6 LOP3.LUT R5, R5, R20, RZ, 0x3c, !PT ;  /* 0x0000001405056212 */ /* 0x000fe400078e3cff */
[----:B------:R-:W-:Y:S02]  /*0d40*/  @P0 LOP3.LUT R2, R2, R27, RZ, 0x3c, !PT ;  /* 0x0000001b02020212 */ /* 0x000fe400078e3cff */
[----:B------:R-:W-:Y:S02]  /*0d50*/  @P0 LOP3.LUT R4, R4, R25, RZ, 0x3c, !PT ;  /* 0x0000001904040212 */ /* 0x000fe400078e3cff */
[----:B------:R-:W-:Y:S01]  /*0d60*/  @P0 LOP3.LUT R5, R5, R24, RZ, 0x3c, !PT ;  /* 0x0000001805050212 */ /* 0x000fe200078e3cff */
[----:B------:R-:W-:Y:S06]  /*0d70*/  @P1 BRA `(.L_x_37) ;  /* 0xfffffff400481947 */ /* 0x000fec000383ffff */
[----:B------:R-:W-:-:S05]  /*0d80*/  VIADD R17, R17, 0x1 ;  /* 0x0000000111117836 */ /* 0x000fca0000000000 */
[----:B------:R-:W-:-:S13]  /*0d90*/  ISETP.NE.AND P0, PT, R17, 0x5, PT ;  /* 0x000000051100780c */ /* 0x000fda0003f05270 */
[----:B------:R-:W-:Y:S05]  /*0da0*/  @P0 BRA `(.L_x_38) ;  /* 0xfffffff400300947 */ /* 0x000fea000383ffff */
[----:B------:R1:W-:Y:S01]  /*0db0*/  STG.E.64 desc[UR4][R6.64+0x8], R4 ;  /* 0x0000080406007986 */ /* 0x0003e2000c101b04 */
[----:B------:R-:W-:Y:S01]  /*0dc0*/  VIADD R14, R14, 0x1 ;  /* 0x000000010e0e7836 */ /* 0x000fe20000000000 */
[----:B------:R-:W-:Y:S02]  /*0dd0*/  LOP3.LUT R11, R13, 0x3, RZ, 0xc0, !PT ;  /* 0x000000030d0b7812 */ /* 0x000fe400078ec0ff */
[----:B------:R1:W-:Y:S02]  /*0de0*/  STG.E.64 desc[UR4][R6.64+0x10], R2 ;  /* 0x0000100206007986 */ /* 0x0003e4000c101b04 */
[----:B------:R-:W-:Y:S02]  /*0df0*/  ISETP.GE.U32.AND P0, PT, R14, R11, PT ;  /* 0x0000000b0e00720c */ /* 0x000fe40003f06070 */
[----:B------:R1:W-:Y:S11]  /*0e00*/  STG.E desc[UR4][R6.64+0x4], R15 ;  /* 0x0000040f06007986 */ /* 0x0003f6000c101904 */
[----:B------:R-:W-:Y:S05]  /*0e10*/  @!P0 BRA `(.L_x_39) ;  /* 0xfffffff400048947 */ /* 0x000fea000383ffff */
.L_x_36:
[----:B------:R-:W-:Y:S05]  /*0e20*/  BSYNC.RECONVERGENT B1 ;  /* 0x0000000000017941 */ /* 0x000fea0003800200 */
.L_x_35:
[C---:B------:R-:W-:Y:S01]  /*0e30*/  ISETP.GT.U32.AND P0, PT, R13.reuse, 0x3, PT ;  /* 0x000000030d00780c */ /* 0x040fe20003f04070 */
[----:B------:R-:W-:Y:S01]  /*0e40*/  VIADD R12, R12, 0x1 ;  /* 0x000000010c0c7836 */ /* 0x000fe20000000000 */
[--C-:B------:R-:W-:Y:S02]  /*0e50*/  SHF.R.U64 R13, R13, 0x2, R0.reuse ;  /* 0x000000020d0d7819 */ /* 0x100fe40000001200 */
[----:B------:R-:W-:Y:S02]  /*0e60*/  ISETP.GT.U32.AND.EX P0, PT, R0, RZ, PT, P0 ;  /* 0x000000ff0000720c */ /* 0x000fe40003f04100 */
[----:B------:R-:W-:-:S11]  /*0e70*/  SHF.R.U32.HI R0, RZ, 0x2, R0 ;  /* 0x00000002ff007819 */ /* 0x000fd60000011600 */
[----:B------:R-:W-:Y:S05]  /*0e80*/  @P0 BRA `(.L_x_40) ;  /* 0xfffffff000c80947 */ /* 0x000fea000383ffff */
.L_x_34:
[----:B------:R-:W-:Y:S05]  /*0e90*/  BSYNC.RECONVERGENT B0 ;  /* 0x0000000000007941 */ /* 0x000fea0003800200 */
.L_x_33:
[----:B------:R-:W-:Y:S04]  /*0ea0*/  STG.E.64 desc[UR4][R6.64+0x18], RZ ;  /* 0x000018ff06007986 */ /* 0x000fe8000c101b04 */
[----:B------:R-:W-:Y:S04]  /*0eb0*/  STG.E desc[UR4][R6.64+0x20], RZ ;  /* 0x000020ff06007986 */ /* 0x000fe8000c101904 */
[----:B------:R-:W-:Y:S01]  /*0ec0*/  STG.E.64 desc[UR4][R6.64+0x28], RZ ;  /* 0x000028ff06007986 */ /* 0x000fe2000c101b04 */
[----:B------:R-:W-:Y:S05]  /*0ed0*/  EXIT ;  /* 0x000000000000794d */ /* 0x000fea0003800000 */
.L_x_41:
        /* <DEDUP_REMOVED lines=10> */
.L_x_46:


//--------------------- .nv.global.init           --------------------------
	.section	.nv.global.init,"aw",@progbits
	.align	4
.nv.global.init:
	.type		mrg32k3aM1SubSeq,@object
	.size		mrg32k3aM1SubSeq,(mrg32k3aM2SubSeq - mrg32k3aM1SubSeq)
mrg32k3aM1SubSeq:
        /*0000*/ 	.byte	0x0b, 0xcc, 0xee, 0x04, 0x73, 0x29, 0x8b, 0x6f, 0xf6, 0x53, 0x03, 0xf6, 0x23, 0xf6, 0xea, 0xda
        /* <DEDUP_REMOVED lines=125> */
	.type		mrg32k3aM2SubSeq,@object
	.size		mrg32k3aM2SubSeq,(mrg32k3aM1 - mrg32k3aM2SubSeq)
mrg32k3aM2SubSeq:
        /* <DEDUP_REMOVED lines=126> */
	.type		mrg32k3aM1,@object
	.size		mrg32k3aM1,(mrg32k3aM1Seq - mrg32k3aM1)
mrg32k3aM1:
        /* <DEDUP_REMOVED lines=144> */
	.type		mrg32k3aM1Seq,@object
	.size		mrg32k3aM1Seq,(mrg32k3aM2 - mrg32k3aM1Seq)
mrg32k3aM1Seq:
        /* <DEDUP_REMOVED lines=144> */
	.type		mrg32k3aM2,@object
	.size		mrg32k3aM2,(mrg32k3aM2Seq - mrg32k3aM2)
mrg32k3aM2:
        /* <DEDUP_REMOVED lines=144> */
	.type		mrg32k3aM2Seq,@object
	.size		mrg32k3aM2Seq,(precalc_xorwow_matrix - mrg32k3aM2Seq)
mrg32k3aM2Seq:
        /* <DEDUP_REMOVED lines=144> */
	.type		precalc_xorwow_matrix,@object
	.size		precalc_xorwow_matrix,(precalc_xorwow_offset_matrix - precalc_xorwow_matrix)
precalc_xorwow_matrix:
        /* <DEDUP_REMOVED lines=6400> */
	.type		precalc_xorwow_offset_matrix,@object
	.size		precalc_xorwow_offset_matrix,($str - precalc_xorwow_offset_matrix)
precalc_xorwow_offset_matrix:
        /* <DEDUP_REMOVED lines=6400> */
	.type		$str,@object
	.size		$str,(.L_9 - $str)
$str:
        /*353c0*/ 	.byte	0x53, 0x74, 0x65, 0x70, 0x20, 0x25, 0x64, 0x3a, 0x20, 0x72, 0x61, 0x6e, 0x64, 0x6f, 0x6d, 0x5f
        /*353d0*/ 	.byte	0x6e, 0x6f, 0x72, 0x6d, 0x61, 0x6c, 0x5f, 0x76, 0x61, 0x72, 0x69, 0x61, 0x62, 0x6c, 0x65, 0x20
        /*353e0*/ 	.byte	0x3d, 0x20, 0x25, 0x66, 0x2c, 0x20, 0x73, 0x69, 0x6d, 0x75, 0x6c, 0x61, 0x74, 0x65, 0x64, 0x5f
        /*353f0*/ 	.byte	0x70, 0x72, 0x69, 0x63, 0x65, 0x5f, 0x61, 0x74, 0x5f, 0x74, 0x20, 0x3d, 0x20, 0x25, 0x66, 0x0a
        /*35400*/ 	.byte	0x00
.L_9:


//--------------------- .nv.shared.reserved.0     --------------------------
	.section	.nv.shared.reserved.0,"aw",@nobits
	.weak		__nv_reservedSMEM_offset_0_alias
	.size		__nv_reservedSMEM_offset_0_alias, 0, 64
	.other		__nv_reservedSMEM_offset_0_alias,@"STO_CUDA_RESERVED_SHARED STV_DEFAULT"
__nv_reservedSMEM_offset_0_alias:
	.zero		0
	.zero		64


//--------------------- .nv.constant0._Z18monte_carlo_kernelPfdddddddmP17curandStateXORWOW --------------------------
	.section	.nv.constant0._Z18monte_carlo_kernelPfdddddddmP17curandStateXORWOW,"a",@progbits
	.sectionflags	@""
	.align	4
.nv.constant0._Z18monte_carlo_kernelPfdddddddmP17curandStateXORWOW:
	.zero		976


//--------------------- .nv.constant0._Z16initCurandStatesP17curandStateXORWOWm --------------------------
	.section	.nv.constant0._Z16initCurandStatesP17curandStateXORWOWm,"a",@progbits
	.sectionflags	@""
	.align	4
.nv.constant0._Z16initCurandStatesP17curandStateXORWOWm:
	.zero		912


//--------------------- SYMBOLS --------------------------

	.type		.nv.reservedSmem.offset0,@object
	.size		.nv.reservedSmem.offset0,0x4
	.type		vprintf,@function
